	.target	sm_90a

	.elftype	@"ET_EXEC"


//--------------------- .note.nv.tkinfo           --------------------------
	.section	.note.nv.tkinfo,"",@"SHT_NOTE"
	.sectionflags	@"SHF_NOTE_NV_TKINFO"
	.tkinfo
        /*0018*/ 	.word	0x00000002
        /*0030*/ 	.string	""
        /*0030*/ 	.string	"ptxas"
        /*0030*/ 	.string	"Cuda compilation tools, release 13.0, V13.0.88"
        /*0030*/ 	.string	"Build cuda_13.0.r13.0/compiler.36424714_0"
        /*0030*/ 	.string	"-arch sm_90a -m 64 "



//--------------------- .note.nv.cuinfo           --------------------------
	.section	.note.nv.cuinfo,"",@"SHT_NOTE"
	.sectionflags	@"SHF_NOTE_NV_CUINFO"
        /*0018*/ 	.short	0x0002
        /*001a*/ 	.short	0x005a
        /*001c*/ 	.short	0x0082
	.zero		2


//--------------------- .nv.info                  --------------------------
	.section	.nv.info,"",@"SHT_CUDA_INFO"
	.align	4


	//----- nvinfo : EIATTR_REGCOUNT
	.align		4
        /*0000*/ 	.byte	0x04, 0x2f
        /*0002*/ 	.short	(.L_15 - .L_14)
	.align		4
.L_14:
        /*0004*/ 	.word	index@(_ZN7cutlass13device_kernelINS_4gemm6kernel13GemmUniversalIN4cute5tupleIJiiiiEEENS1_10collective13CollectiveMmaINS1_34MainloopSm90TmaGmmaWarpSpecializedILi9ENS5_IJNS4_1CILi4EEESB_NSA_ILi1EEEEEENS1_35KernelTmaWarpSpecializedCooperativeEEENS5_IJNSA_ILi256EEENSA_ILi128EEENSA_ILi32EEEEEENS_10bfloat16_tENS5_IJlSC_lEEESK_SL_NS4_8TiledMMAINS4_8MMA_AtomIJNS4_4SM904GMMA28MMA_64x128x16_F32BF16BF16_SSILNSP_5MajorE0ELSR_0ELNSP_7ScaleInE1ELSS_1EEEEEENS4_6LayoutINS5_IJNSA_ILi2EEESC_SC_EEENS5_IJSC_NSA_ILi0EEESY_EEEEENS5_IJNS4_10UnderscoreES11_S11_EEEEENS4_23SM90_TMA_LOAD_MULTICASTENS4_14ComposedLayoutINS4_7SwizzleILi2ELi4ELi3EEENS4_18smem_ptr_flag_bitsILi16EEENSV_INS5_IJNSA_ILi8EEESI_EEENS5_IJSI_SC_EEEEEEEvNS4_8identityES14_S1E_vS1F_EENS_8epilogue10collective6detail29Sm90TmaWarpSpecializedAdapterINS1I_15DefaultEpilogueISK_SL_SL_NS1H_6thread17LinearCombinationISK_Li1EffLNS1M_9ScaleType4KindE0ELNS_15FloatRoundStyleE2ESK_EENS1_15EpilogueDefaultEEEEEvvEEEEvNT_6ParamsE)
        /*0008*/ 	.word	0x000000a8


	//----- nvinfo : EIATTR_FRAME_SIZE
	.align		4
.L_15:
        /*000c*/ 	.byte	0x04, 0x11
        /*000e*/ 	.short	(.L_17 - .L_16)
	.align		4
.L_16:
        /*0010*/ 	.word	index@(_ZN7cutlass13device_kernelINS_4gemm6kernel13GemmUniversalIN4cute5tupleIJiiiiEEENS1_10collective13CollectiveMmaINS1_34MainloopSm90TmaGmmaWarpSpecializedILi9ENS5_IJNS4_1CILi4EEESB_NSA_ILi1EEEEEENS1_35KernelTmaWarpSpecializedCooperativeEEENS5_IJNSA_ILi256EEENSA_ILi128EEENSA_ILi32EEEEEENS_10bfloat16_tENS5_IJlSC_lEEESK_SL_NS4_8TiledMMAINS4_8MMA_AtomIJNS4_4SM904GMMA28MMA_64x128x16_F32BF16BF16_SSILNSP_5MajorE0ELSR_0ELNSP_7ScaleInE1ELSS_1EEEEEENS4_6LayoutINS5_IJNSA_ILi2EEESC_SC_EEENS5_IJSC_NSA_ILi0EEESY_EEEEENS5_IJNS4_10UnderscoreES11_S11_EEEEENS4_23SM90_TMA_LOAD_MULTICASTENS4_14ComposedLayoutINS4_7SwizzleILi2ELi4ELi3EEENS4_18smem_ptr_flag_bitsILi16EEENSV_INS5_IJNSA_ILi8EEESI_EEENS5_IJSI_SC_EEEEEEEvNS4_8identityES14_S1E_vS1F_EENS_8epilogue10collective6detail29Sm90TmaWarpSpecializedAdapterINS1I_15DefaultEpilogueISK_SL_SL_NS1H_6thread17LinearCombinationISK_Li1EffLNS1M_9ScaleType4KindE0ELNS_15FloatRoundStyleE2ESK_EENS1_15EpilogueDefaultEEEEEvvEEEEvNT_6ParamsE)
        /*0014*/ 	.word	0x00000000


	//----- nvinfo : EIATTR_MIN_STACK_SIZE
	.align		4
.L_17:
        /*0018*/ 	.byte	0x04, 0x12
        /*001a*/ 	.short	(.L_19 - .L_18)
	.align		4
.L_18:
        /*001c*/ 	.word	index@(_ZN7cutlass13device_kernelINS_4gemm6kernel13GemmUniversalIN4cute5tupleIJiiiiEEENS1_10collective13CollectiveMmaINS1_34MainloopSm90TmaGmmaWarpSpecializedILi9ENS5_IJNS4_1CILi4EEESB_NSA_ILi1EEEEEENS1_35KernelTmaWarpSpecializedCooperativeEEENS5_IJNSA_ILi256EEENSA_ILi128EEENSA_ILi32EEEEEENS_10bfloat16_tENS5_IJlSC_lEEESK_SL_NS4_8TiledMMAINS4_8MMA_AtomIJNS4_4SM904GMMA28MMA_64x128x16_F32BF16BF16_SSILNSP_5MajorE0ELSR_0ELNSP_7ScaleInE1ELSS_1EEEEEENS4_6LayoutINS5_IJNSA_ILi2EEESC_SC_EEENS5_IJSC_NSA_ILi0EEESY_EEEEENS5_IJNS4_10UnderscoreES11_S11_EEEEENS4_23SM90_TMA_LOAD_MULTICASTENS4_14ComposedLayoutINS4_7SwizzleILi2ELi4ELi3EEENS4_18smem_ptr_flag_bitsILi16EEENSV_INS5_IJNSA_ILi8EEESI_EEENS5_IJSI_SC_EEEEEEEvNS4_8identityES14_S1E_vS1F_EENS_8epilogue10collective6detail29Sm90TmaWarpSpecializedAdapterINS1I_15DefaultEpilogueISK_SL_SL_NS1H_6thread17LinearCombinationISK_Li1EffLNS1M_9ScaleType4KindE0ELNS_15FloatRoundStyleE2ESK_EENS1_15EpilogueDefaultEEEEEvvEEEEvNT_6ParamsE)
        /*0020*/ 	.word	0x00000000
.L_19:


//--------------------- .nv.compat                --------------------------
	.section	.nv.compat,"",@"SHT_CUDA_COMPAT_INFO"
	.align	4
        /*0000*/ 	.byte	0x02, 0x09, 0x01, 0x00, 0x02, 0x02, 0x04, 0x00, 0x02, 0x05, 0x05, 0x00, 0x03, 0x07, 0x01, 0x01
        /*0010*/ 	.byte	0x02, 0x03, 0x01, 0x00, 0x02, 0x06, 0x01, 0x00, 0x04, 0x0b, 0x08, 0x00, 0x00, 0x00, 0x00, 0x00
        /*0020*/ 	.byte	0x00, 0x00, 0x00, 0x00


//--------------------- .nv.info._ZN7cutlass13device_kernelINS_4gemm6kernel13GemmUniversalIN4cute5tupleIJiiiiEEENS1_10collective13CollectiveMmaINS1_34MainloopSm90TmaGmmaWarpSpecializedILi9ENS5_IJNS4_1CILi4EEESB_NSA_ILi1EEEEEENS1_35KernelTmaWarpSpecializedCooperativeEEENS5_IJNSA_ILi256EEENSA_ILi128EEENSA_ILi32EEEEEENS_10bfloat16_tENS5_IJlSC_lEEESK_SL_NS4_8TiledMMAINS4_8MMA_AtomIJNS4_4SM904GMMA28MMA_64x128x16_F32BF16BF16_SSILNSP_5MajorE0ELSR_0ELNSP_7ScaleInE1ELSS_1EEEEEENS4_6LayoutINS5_IJNSA_ILi2EEESC_SC_EEENS5_IJSC_NSA_ILi0EEESY_EEEEENS5_IJNS4_10UnderscoreES11_S11_EEEEENS4_23SM90_TMA_LOAD_MULTICASTENS4_14ComposedLayoutINS4_7SwizzleILi2ELi4ELi3EEENS4_18smem_ptr_flag_bitsILi16EEENSV_INS5_IJNSA_ILi8EEESI_EEENS5_IJSI_SC_EEEEEEEvNS4_8identityES14_S1E_vS1F_EENS_8epilogue10collective6detail29Sm90TmaWarpSpecializedAdapterINS1I_15DefaultEpilogueISK_SL_SL_NS1H_6thread17LinearCombinationISK_Li1EffLNS1M_9ScaleType4KindE0ELNS_15FloatRoundStyleE2ESK_EENS1_15EpilogueDefaultEEEEEvvEEEEvNT_6ParamsE --------------------------
	.section	.nv.info._ZN7cutlass13device_kernelINS_4gemm6kernel13GemmUniversalIN4cute5tupleIJiiiiEEENS1_10collective13CollectiveMmaINS1_34MainloopSm90TmaGmmaWarpSpecializedILi9ENS5_IJNS4_1CILi4EEESB_NSA_ILi1EEEEEENS1_35KernelTmaWarpSpecializedCooperativeEEENS5_IJNSA_ILi256EEENSA_ILi128EEENSA_ILi32EEEEEENS_10bfloat16_tENS5_IJlSC_lEEESK_SL_NS4_8TiledMMAINS4_8MMA_AtomIJNS4_4SM904GMMA28MMA_64x128x16_F32BF16BF16_SSILNSP_5MajorE0ELSR_0ELNSP_7ScaleInE1ELSS_1EEEEEENS4_6LayoutINS5_IJNSA_ILi2EEESC_SC_EEENS5_IJSC_NSA_ILi0EEESY_EEEEENS5_IJNS4_10UnderscoreES11_S11_EEEEENS4_23SM90_TMA_LOAD_MULTICASTENS4_14ComposedLayoutINS4_7SwizzleILi2ELi4ELi3EEENS4_18smem_ptr_flag_bitsILi16EEENSV_INS5_IJNSA_ILi8EEESI_EEENS5_IJSI_SC_EEEEEEEvNS4_8identityES14_S1E_vS1F_EENS_8epilogue10collective6detail29Sm90TmaWarpSpecializedAdapterINS1I_15DefaultEpilogueISK_SL_SL_NS1H_6thread17LinearCombinationISK_Li1EffLNS1M_9ScaleType4KindE0ELNS_15FloatRoundStyleE2ESK_EENS1_15EpilogueDefaultEEEEEvvEEEEvNT_6ParamsE,"",@"SHT_CUDA_INFO"
	.sectionflags	@""
	.align	4


	//----- nvinfo : EIATTR_CUDA_API_VERSION
	.align		4
        /*0000*/ 	.byte	0x04, 0x37
        /*0002*/ 	.short	(.L_21 - .L_20)
.L_20:
        /*0004*/ 	.word	0x00000082


	//----- nvinfo : EIATTR_KPARAM_INFO
	.align		4
.L_21:
        /*0008*/ 	.byte	0x04, 0x17
        /*000a*/ 	.short	(.L_23 - .L_22)
.L_22:
        /*000c*/ 	.word	0x00000000
        /*0010*/ 	.short	0x0000
        /*0012*/ 	.short	0x0070
        /*0014*/ 	.byte	0x00, 0xf0, 0x01, 0x10


	//----- nvinfo : EIATTR_SPARSE_MMA_MASK
	.align		4
.L_23:
        /*0018*/ 	.byte	0x03, 0x50
        /*001a*/ 	.short	0x0000


	//----- nvinfo : EIATTR_MAXREG_COUNT
	.align		4
        /*001c*/ 	.byte	0x03, 0x1b
        /*001e*/ 	.short	0x00a8


	//----- nvinfo : EIATTR_NUM_BARRIERS
	.align		4
        /*0020*/ 	.byte	0x02, 0x4c
        /*0022*/ 	.byte	0x01
	.zero		1


	//----- nvinfo : EIATTR_EXTERNS
	.align		4
        /*0024*/ 	.byte	0x04, 0x0f
        /*0026*/ 	.short	(.L_25 - .L_24)


	//   ....[0]....
	.align		4
.L_24:
        /*0028*/ 	.word	index@(__assertfail)


	//----- nvinfo : EIATTR_MERCURY_ISA_VERSION
	.align		4
.L_25:
        /*002c*/ 	.byte	0x03, 0x5f
        /*002e*/ 	.short	0x0101


	//----- nvinfo : EIATTR_INT_WARP_WIDE_INSTR_OFFSETS
	.align		4
        /*0030*/ 	.byte	0x04, 0x31
        /*0032*/ 	.short	(.L_27 - .L_26)


	//   ....[0]....
.L_26:
        /*0034*/ 	.word	0x00000550


	//   ....[1]....
        /*0038*/ 	.word	0x00000580


	//   ....[2]....
        /*003c*/ 	.word	0x00000730


	//----- nvinfo : EIATTR_COOP_GROUP_MASK_REGIDS
	.align		4
.L_27:
        /*0040*/ 	.byte	0x04, 0x29
        /*0042*/ 	.short	(.L_29 - .L_28)


	//   ....[0]....
.L_28:
        /*0044*/ 	.word	0xffffffff


	//   ....[1]....
        /*0048*/ 	.word	0xffffffff


	//   ....[2]....
        /*004c*/ 	.word	0xffffffff


	//   ....[3]....
        /*0050*/ 	.word	0xffffffff


	//   ....[4]....
        /*0054*/ 	.word	0xffffffff


	//   ....[5]....
        /*0058*/ 	.word	0xffffffff


	//----- nvinfo : EIATTR_COOP_GROUP_INSTR_OFFSETS
	.align		4
.L_29:
        /*005c*/ 	.byte	0x04, 0x28
        /*005e*/ 	.short	(.L_31 - .L_30)


	//   ....[0]....
.L_30:
        /*0060*/ 	.word	0x00000060


	//   ....[1]....
        /*0064*/ 	.word	0x00000070


	//   ....[2]....
        /*0068*/ 	.word	0x00000130


	//   ....[3]....
        /*006c*/ 	.word	0x000003a0


	//   ....[4]....
        /*0070*/ 	.word	0x000008e0


	//   ....[5]....
        /*0074*/ 	.word	0x00001330


	//----- nvinfo : EIATTR_REG_RECONFIG
	.align		4
.L_31:
        /*0078*/ 	.byte	0x01, 0x54
	.zero		2


	//----- nvinfo : EIATTR_SYSCALL_OFFSETS
	.align		4
        /*007c*/ 	.byte	0x04, 0x46
        /*007e*/ 	.short	(.L_33 - .L_32)


	//   ....[0]....
.L_32:
        /*0080*/ 	.word	0x000014f0


	//----- nvinfo : EIATTR_MBARRIER_INSTR_OFFSETS
	.align		4
.L_33:
        /*0084*/ 	.byte	0x04, 0x39
        /*0086*/ 	.short	(.L_35 - .L_34)


	//   ....[0]....
.L_34:
        /*0088*/ 	.word	0x00000250
        /*008c*/ 	.word	0x000000ff
        /*0090*/ 	.word	0x00000000
        /*0094*/ 	.short	0x0100
        /*0096*/ 	.byte	0x08
	.zero		1


	//   ....[1]....
        /*0098*/ 	.word	0x00000260
        /*009c*/ 	.word	0x000000ff
        /*00a0*/ 	.word	0x00000048
        /*00a4*/ 	.short	0x0100
        /*00a6*/ 	.byte	0x08
	.zero		1


	//   ....[2]....
        /*00a8*/ 	.word	0x00000270
        /*00ac*/ 	.word	0x000000ff
        /*00b0*/ 	.word	0x00000008
        /*00b4*/ 	.short	0x0100
        /*00b6*/ 	.byte	0x08
	.zero		1


	//   ....[3]....
        /*00b8*/ 	.word	0x00000280
        /*00bc*/ 	.word	0x000000ff
        /*00c0*/ 	.word	0x00000050
        /*00c4*/ 	.short	0x0100
        /*00c6*/ 	.byte	0x08
	.zero		1


	//   ....[4]....
        /*00c8*/ 	.word	0x00000290
        /*00cc*/ 	.word	0x000000ff
        /*00d0*/ 	.word	0x00000010
        /*00d4*/ 	.short	0x0100
        /*00d6*/ 	.byte	0x08
	.zero		1


	//   ....[5]....
        /*00d8*/ 	.word	0x000002a0
        /*00dc*/ 	.word	0x000000ff
        /*00e0*/ 	.word	0x00000058
        /*00e4*/ 	.short	0x0100
        /*00e6*/ 	.byte	0x08
	.zero		1


	//   ....[6]....
        /*00e8*/ 	.word	0x000002b0
        /*00ec*/ 	.word	0x000000ff
        /*00f0*/ 	.word	0x00000018
        /*00f4*/ 	.short	0x0100
        /*00f6*/ 	.byte	0x08
	.zero		1


	//   ....[7]....
        /*00f8*/ 	.word	0x000002c0
        /*00fc*/ 	.word	0x000000ff
        /*0100*/ 	.word	0x00000060
        /*0104*/ 	.short	0x0100
        /*0106*/ 	.byte	0x08
	.zero		1


	//   ....[8]....
        /*0108*/ 	.word	0x000002d0
        /*010c*/ 	.word	0x000000ff
        /*0110*/ 	.word	0x00000020
        /*0114*/ 	.short	0x0100
        /*0116*/ 	.byte	0x08
	.zero		1


	//   ....[9]....
        /*0118*/ 	.word	0x000002e0
        /*011c*/ 	.word	0x000000ff
        /*0120*/ 	.word	0x00000068
        /*0124*/ 	.short	0x0100
        /*0126*/ 	.byte	0x08
	.zero		1


	//   ....[10]....
        /*0128*/ 	.word	0x000002f0
        /*012c*/ 	.word	0x000000ff
        /*0130*/ 	.word	0x00000028
        /*0134*/ 	.short	0x0100
        /*0136*/ 	.byte	0x08
	.zero		1


	//   ....[11]....
        /*0138*/ 	.word	0x00000300
        /*013c*/ 	.word	0x000000ff
        /*0140*/ 	.word	0x00000070
        /*0144*/ 	.short	0x0100
        /*0146*/ 	.byte	0x08
	.zero		1


	//   ....[12]....
        /*0148*/ 	.word	0x00000310
        /*014c*/ 	.word	0x000000ff
        /*0150*/ 	.word	0x00000030
        /*0154*/ 	.short	0x0100
        /*0156*/ 	.byte	0x08
	.zero		1


	//   ....[13]....
        /*0158*/ 	.word	0x00000320
        /*015c*/ 	.word	0x000000ff
        /*0160*/ 	.word	0x00000078
        /*0164*/ 	.short	0x0100
        /*0166*/ 	.byte	0x08
	.zero		1


	//   ....[14]....
        /*0168*/ 	.word	0x00000330
        /*016c*/ 	.word	0x000000ff
        /*0170*/ 	.word	0x00000038
        /*0174*/ 	.short	0x0100
        /*0176*/ 	.byte	0x08
	.zero		1


	//   ....[15]....
        /*0178*/ 	.word	0x00000340
        /*017c*/ 	.word	0x000000ff
        /*0180*/ 	.word	0x00000080
        /*0184*/ 	.short	0x0100
        /*0186*/ 	.byte	0x08
	.zero		1


	//   ....[16]....
        /*0188*/ 	.word	0x00000350
        /*018c*/ 	.word	0x000000ff
        /*0190*/ 	.word	0x00000040
        /*0194*/ 	.short	0x0100
        /*0196*/ 	.byte	0x08
	.zero		1


	//   ....[17]....
        /*0198*/ 	.word	0x00000360
        /*019c*/ 	.word	0x000000ff
        /*01a0*/ 	.word	0x00000088
        /*01a4*/ 	.short	0x0100
        /*01a6*/ 	.byte	0x08
	.zero		1


	//   ....[18]....
        /*01a8*/ 	.word	0x000007c0
        /*01ac*/ 	.word	0x000000ff
        /*01b0*/ 	.word	0x000000a0
        /*01b4*/ 	.short	0x0100
        /*01b6*/ 	.byte	0x06
	.zero		1


	//   ....[19]....
        /*01b8*/ 	.word	0x00000860
        /*01bc*/ 	.word	0x000000ff
        /*01c0*/ 	.word	0x000000a8
        /*01c4*/ 	.short	0x0100
        /*01c6*/ 	.byte	0x06
	.zero		1


	//   ....[20]....
        /*01c8*/ 	.word	0x000015b0
        /*01cc*/ 	.word	0x00000003
        /*01d0*/ 	.word	0x00000000
        /*01d4*/ 	.short	0x010a
        /*01d6*/ 	.byte	0x3f
	.zero		1


	//   ....[21]....
        /*01d8*/ 	.word	0x000015f0
        /*01dc*/ 	.word	0x00000003
        /*01e0*/ 	.word	0x00000000
        /*01e4*/ 	.short	0x010a
        /*01e6*/ 	.byte	0x3f
	.zero		1


	//   ....[22]....
        /*01e8*/ 	.word	0x00001980
        /*01ec*/ 	.word	0x00000005
        /*01f0*/ 	.word	0x00000000
        /*01f4*/ 	.short	0x010a
        /*01f6*/ 	.byte	0x3f
	.zero		1


	//   ....[23]....
        /*01f8*/ 	.word	0x000019c0
        /*01fc*/ 	.word	0x00000005
        /*0200*/ 	.word	0x00000000
        /*0204*/ 	.short	0x010a
        /*0206*/ 	.byte	0x3f
	.zero		1


	//   ....[24]....
        /*0208*/ 	.word	0x00001be0
        /*020c*/ 	.word	0x00000005
        /*0210*/ 	.word	0x00000000
        /*0214*/ 	.short	0x0101
        /*0216*/ 	.byte	0x3f
	.zero		1


	//   ....[25]....
        /*0218*/ 	.word	0x00001e00
        /*021c*/ 	.word	0x00000003
        /*0220*/ 	.word	0x00000000
        /*0224*/ 	.short	0x0101
        /*0226*/ 	.byte	0x3f
	.zero		1


	//   ....[26]....
        /*0228*/ 	.word	0x0000b740
        /*022c*/ 	.word	0x0000000e
        /*0230*/ 	.word	0x00000048
        /*0234*/ 	.short	0x010a
        /*0236*/ 	.byte	0x3f
	.zero		1


	//   ....[27]....
        /*0238*/ 	.word	0x0000baf0
        /*023c*/ 	.word	0x00000006
        /*0240*/ 	.word	0x000000a8
        /*0244*/ 	.short	0x0101
        /*0246*/ 	.byte	0x3f
	.zero		1


	//   ....[28]....
        /*0248*/ 	.word	0x0000c220
        /*024c*/ 	.word	0x00000007
        /*0250*/ 	.word	0x00000000
        /*0254*/ 	.short	0x010a
        /*0256*/ 	.byte	0x3f
	.zero		1


	//   ....[29]....
        /*0258*/ 	.word	0x0000c2a0
        /*025c*/ 	.word	0x00000009
        /*0260*/ 	.word	0x00000000
        /*0264*/ 	.short	0x010a
        /*0266*/ 	.byte	0x3f
	.zero		1


	//   ....[30]....
        /*0268*/ 	.word	0x0000c330
        /*026c*/ 	.word	0x00000006
        /*0270*/ 	.word	0x00000000
        /*0274*/ 	.short	0x010a
        /*0276*/ 	.byte	0x3f
	.zero		1


	//   ....[31]....
        /*0278*/ 	.word	0x0000c3c0
        /*027c*/ 	.word	0x00000009
        /*0280*/ 	.word	0x00000000
        /*0284*/ 	.short	0x010a
        /*0286*/ 	.byte	0x3f
	.zero		1


	//   ....[32]....
        /*0288*/ 	.word	0x0000c450
        /*028c*/ 	.word	0x00000006
        /*0290*/ 	.word	0x00000000
        /*0294*/ 	.short	0x010a
        /*0296*/ 	.byte	0x3f
	.zero		1


	//   ....[33]....
        /*0298*/ 	.word	0x0000c4e0
        /*029c*/ 	.word	0x00000009
        /*02a0*/ 	.word	0x00000000
        /*02a4*/ 	.short	0x010a
        /*02a6*/ 	.byte	0x3f
	.zero		1


	//   ....[34]....
        /*02a8*/ 	.word	0x0000c570
        /*02ac*/ 	.word	0x00000006
        /*02b0*/ 	.word	0x00000000
        /*02b4*/ 	.short	0x010a
        /*02b6*/ 	.byte	0x3f
	.zero		1


	//   ....[35]....
        /*02b8*/ 	.word	0x0000c600
        /*02bc*/ 	.word	0x00000009
        /*02c0*/ 	.word	0x00000000
        /*02c4*/ 	.short	0x010a
        /*02c6*/ 	.byte	0x3f
	.zero		1


	//   ....[36]....
        /*02c8*/ 	.word	0x0000c690
        /*02cc*/ 	.word	0x00000003
        /*02d0*/ 	.word	0x00000000
        /*02d4*/ 	.short	0x010a
        /*02d6*/ 	.byte	0x3f
	.zero		1


	//   ....[37]....
        /*02d8*/ 	.word	0x0000c6f0
        /*02dc*/ 	.word	0x00000003
        /*02e0*/ 	.word	0x00000000
        /*02e4*/ 	.short	0x010a
        /*02e6*/ 	.byte	0x3f
	.zero		1


	//   ....[38]....
        /*02e8*/ 	.word	0x0000c740
        /*02ec*/ 	.word	0x00000005
        /*02f0*/ 	.word	0x00000000
        /*02f4*/ 	.short	0x010a
        /*02f6*/ 	.byte	0x3f
	.zero		1


	//   ....[39]....
        /*02f8*/ 	.word	0x0000c810
        /*02fc*/ 	.word	0x0000000e
        /*0300*/ 	.word	0x00000048
        /*0304*/ 	.short	0x010a
        /*0306*/ 	.byte	0x3f
	.zero		1


	//   ....[40]....
        /*0308*/ 	.word	0x0000c8e0
        /*030c*/ 	.word	0x00000007
        /*0310*/ 	.word	0x00000000
        /*0314*/ 	.short	0x010a
        /*0316*/ 	.byte	0x3f
	.zero		1


	//   ....[41]....
        /*0318*/ 	.word	0x0000c930
        /*031c*/ 	.word	0x00000009
        /*0320*/ 	.word	0x00000000
        /*0324*/ 	.short	0x010a
        /*0326*/ 	.byte	0x3f
	.zero		1


	//   ....[42]....
        /*0328*/ 	.word	0x0000c980
        /*032c*/ 	.word	0x00000006
        /*0330*/ 	.word	0x00000000
        /*0334*/ 	.short	0x010a
        /*0336*/ 	.byte	0x3f
	.zero		1


	//   ....[43]....
        /*0338*/ 	.word	0x0000c9d0
        /*033c*/ 	.word	0x00000009
        /*0340*/ 	.word	0x00000000
        /*0344*/ 	.short	0x010a
        /*0346*/ 	.byte	0x3f
	.zero		1


	//   ....[44]....
        /*0348*/ 	.word	0x0000ca20
        /*034c*/ 	.word	0x00000006
        /*0350*/ 	.word	0x00000000
        /*0354*/ 	.short	0x010a
        /*0356*/ 	.byte	0x3f
	.zero		1


	//   ....[45]....
        /*0358*/ 	.word	0x0000ca70
        /*035c*/ 	.word	0x00000009
        /*0360*/ 	.word	0x00000000
        /*0364*/ 	.short	0x010a
        /*0366*/ 	.byte	0x3f
	.zero		1


	//   ....[46]....
        /*0368*/ 	.word	0x0000cac0
        /*036c*/ 	.word	0x00000006
        /*0370*/ 	.word	0x00000000
        /*0374*/ 	.short	0x010a
        /*0376*/ 	.byte	0x3f
	.zero		1


	//   ....[47]....
        /*0378*/ 	.word	0x0000cb10
        /*037c*/ 	.word	0x00000009
        /*0380*/ 	.word	0x00000000
        /*0384*/ 	.short	0x010a
        /*0386*/ 	.byte	0x3f
	.zero		1


	//----- nvinfo : EIATTR_NUM_MBARRIERS
	.align		4
.L_35:
        /*0388*/ 	.byte	0x03, 0x38
        /*038a*/ 	.short	0x0014


	//----- nvinfo : EIATTR_EXIT_INSTR_OFFSETS
	.align		4
        /*038c*/ 	.byte	0x04, 0x1c
        /*038e*/ 	.short	(.L_37 - .L_36)


	//   ....[0]....
.L_36:
        /*0390*/ 	.word	0x00000a40


	//   ....[1]....
        /*0394*/ 	.word	0x00001260


	//   ....[2]....
        /*0398*/ 	.word	0x0000ad30


	//   ....[3]....
        /*039c*/ 	.word	0x0000b290


	//   ....[4]....
        /*03a0*/ 	.word	0x0000c6e0


	//----- nvinfo : EIATTR_MAX_THREADS
	.align		4
.L_37:
        /*03a4*/ 	.byte	0x04, 0x05
        /*03a6*/ 	.short	(.L_39 - .L_38)
.L_38:
        /*03a8*/ 	.word	0x00000180
        /*03ac*/ 	.word	0x00000001
        /*03b0*/ 	.word	0x00000001


	//----- nvinfo : EIATTR_CRS_STACK_SIZE
	.align		4
.L_39:
        /*03b4*/ 	.byte	0x04, 0x1e
        /*03b6*/ 	.short	(.L_41 - .L_40)
.L_40:
        /*03b8*/ 	.word	0x00000000


	//----- nvinfo : EIATTR_CBANK_PARAM_SIZE
	.align		4
.L_41:
        /*03bc*/ 	.byte	0x03, 0x19
        /*03be*/ 	.short	0x0470


	//----- nvinfo : EIATTR_PARAM_CBANK
	.align		4
        /*03c0*/ 	.byte	0x04, 0x0a
        /*03c2*/ 	.short	(.L_43 - .L_42)
	.align		4
.L_42:
        /*03c4*/ 	.word	index@(.nv.constant0._ZN7cutlass13device_kernelINS_4gemm6kernel13GemmUniversalIN4cute5tupleIJiiiiEEENS1_10collective13CollectiveMmaINS1_34MainloopSm90TmaGmmaWarpSpecializedILi9ENS5_IJNS4_1CILi4EEESB_NSA_ILi1EEEEEENS1_35KernelTmaWarpSpecializedCooperativeEEENS5_IJNSA_ILi256EEENSA_ILi128EEENSA_ILi32EEEEEENS_10bfloat16_tENS5_IJlSC_lEEESK_SL_NS4_8TiledMMAINS4_8MMA_AtomIJNS4_4SM904GMMA28MMA_64x128x16_F32BF16BF16_SSILNSP_5MajorE0ELSR_0ELNSP_7ScaleInE1ELSS_1EEEEEENS4_6LayoutINS5_IJNSA_ILi2EEESC_SC_EEENS5_IJSC_NSA_ILi0EEESY_EEEEENS5_IJNS4_10UnderscoreES11_S11_EEEEENS4_23SM90_TMA_LOAD_MULTICASTENS4_14ComposedLayoutINS4_7SwizzleILi2ELi4ELi3EEENS4_18smem_ptr_flag_bitsILi16EEENSV_INS5_IJNSA_ILi8EEESI_EEENS5_IJSI_SC_EEEEEEEvNS4_8identityES14_S1E_vS1F_EENS_8epilogue10collective6detail29Sm90TmaWarpSpecializedAdapterINS1I_15DefaultEpilogueISK_SL_SL_NS1H_6thread17LinearCombinationISK_Li1EffLNS1M_9ScaleType4KindE0ELNS_15FloatRoundStyleE2ESK_EENS1_15EpilogueDefaultEEEEEvvEEEEvNT_6ParamsE)
        /*03c8*/ 	.short	0x0210
        /*03ca*/ 	.short	0x0470


	//----- nvinfo : EIATTR_SW_WAR
	.align		4
.L_43:
        /*03cc*/ 	.byte	0x04, 0x36
        /*03ce*/ 	.short	(.L_45 - .L_44)
.L_44:
        /*03d0*/ 	.word	0x00000008
.L_45:


//--------------------- .nv.callgraph             --------------------------
	.section	.nv.callgraph,"",@"SHT_CUDA_CALLGRAPH"
	.align	4
	.sectionentsize	8
	.align		4
        /*0000*/ 	.word	0x00000000
	.align		4
        /*0004*/ 	.word	0xffffffff
	.align		4
        /*0008*/ 	.word	index@(_ZN7cutlass13device_kernelINS_4gemm6kernel13GemmUniversalIN4cute5tupleIJiiiiEEENS1_10collective13CollectiveMmaINS1_34MainloopSm90TmaGmmaWarpSpecializedILi9ENS5_IJNS4_1CILi4EEESB_NSA_ILi1EEEEEENS1_35KernelTmaWarpSpecializedCooperativeEEENS5_IJNSA_ILi256EEENSA_ILi128EEENSA_ILi32EEEEEENS_10bfloat16_tENS5_IJlSC_lEEESK_SL_NS4_8TiledMMAINS4_8MMA_AtomIJNS4_4SM904GMMA28MMA_64x128x16_F32BF16BF16_SSILNSP_5MajorE0ELSR_0ELNSP_7ScaleInE1ELSS_1EEEEEENS4_6LayoutINS5_IJNSA_ILi2EEESC_SC_EEENS5_IJSC_NSA_ILi0EEESY_EEEEENS5_IJNS4_10UnderscoreES11_S11_EEEEENS4_23SM90_TMA_LOAD_MULTICASTENS4_14ComposedLayoutINS4_7SwizzleILi2ELi4ELi3EEENS4_18smem_ptr_flag_bitsILi16EEENSV_INS5_IJNSA_ILi8EEESI_EEENS5_IJSI_SC_EEEEEEEvNS4_8identityES14_S1E_vS1F_EENS_8epilogue10collective6detail29Sm90TmaWarpSpecializedAdapterINS1I_15DefaultEpilogueISK_SL_SL_NS1H_6thread17LinearCombinationISK_Li1EffLNS1M_9ScaleType4KindE0ELNS_15FloatRoundStyleE2ESK_EENS1_15EpilogueDefaultEEEEEvvEEEEvNT_6ParamsE)
	.align		4
        /*000c*/ 	.word	index@(__assertfail)
	.align		4
        /*0010*/ 	.word	0x00000000
	.align		4
        /*0014*/ 	.word	0xfffffffe
	.align		4
        /*0018*/ 	.word	0x00000000
	.align		4
        /*001c*/ 	.word	0xfffffffd
	.align		4
        /*0020*/ 	.word	0x00000000
	.align		4
        /*0024*/ 	.word	0xfffffffc


//--------------------- .nv.constant4             --------------------------
	.section	.nv.constant4,"a",@progbits
	.align	8
	.align		8
.nv.constant4:
        /*0000*/ 	.dword	__assertfail
	.align		8
        /*0008*/ 	.dword	__unnamed_1
	.align		8
        /*0010*/ 	.dword	_ZN40_INTERNAL_133e3e2c_4_k_cu_64c948b5_249144cuda3std3__45__cpo5beginE
	.align		8
        /*0018*/ 	.dword	_ZN40_INTERNAL_133e3e2c_4_k_cu_64c948b5_249144cuda3std3__45__cpo3endE
	.align		8
        /*0020*/ 	.dword	_ZN40_INTERNAL_133e3e2c_4_k_cu_64c948b5_249144cuda3std3__45__cpo6cbeginE
	.align		8
        /*0028*/ 	.dword	_ZN40_INTERNAL_133e3e2c_4_k_cu_64c948b5_249144cuda3std3__45__cpo4cendE
	.align		8
        /*0030*/ 	.dword	_ZN40_INTERNAL_133e3e2c_4_k_cu_64c948b5_249144cuda3std3__442_GLOBAL__N__133e3e2c_4_k_cu_64c948b5_249146ignoreE
	.align		8
        /*0038*/ 	.dword	_ZN40_INTERNAL_133e3e2c_4_k_cu_64c948b5_249144cuda3std3__419piecewise_constructE
	.align		8
        /*0040*/ 	.dword	_ZN40_INTERNAL_133e3e2c_4_k_cu_64c948b5_249144cuda3std3__48in_placeE
	.align		8
        /*0048*/ 	.dword	_ZN40_INTERNAL_133e3e2c_4_k_cu_64c948b5_249144cuda3std6ranges3__45__cpo4swapE
	.align		8
        /*0050*/ 	.dword	_ZN40_INTERNAL_133e3e2c_4_k_cu_64c948b5_249144cuda3std6ranges3__45__cpo9iter_moveE
	.align		8
        /*0058*/ 	.dword	_ZN40_INTERNAL_133e3e2c_4_k_cu_64c948b5_249144cute7productE
	.align		8
        /*0060*/ 	.dword	_ZN40_INTERNAL_133e3e2c_4_k_cu_64c948b5_249144cute1_E
	.align		8
        /*0068*/ 	.dword	$str$22
	.align		8
        /*0070*/ 	.dword	$str$23


//--------------------- .text._ZN7cutlass13device_kernelINS_4gemm6kernel13GemmUniversalIN4cute5tupleIJiiiiEEENS1_10collective13CollectiveMmaINS1_34MainloopSm90TmaGmmaWarpSpecializedILi9ENS5_IJNS4_1CILi4EEESB_NSA_ILi1EEEEEENS1_35KernelTmaWarpSpecializedCooperativeEEENS5_IJNSA_ILi256EEENSA_ILi128EEENSA_ILi32EEEEEENS_10bfloat16_tENS5_IJlSC_lEEESK_SL_NS4_8TiledMMAINS4_8MMA_AtomIJNS4_4SM904GMMA28MMA_64x128x16_F32BF16BF16_SSILNSP_5MajorE0ELSR_0ELNSP_7ScaleInE1ELSS_1EEEEEENS4_6LayoutINS5_IJNSA_ILi2EEESC_SC_EEENS5_IJSC_NSA_ILi0EEESY_EEEEENS5_IJNS4_10UnderscoreES11_S11_EEEEENS4_23SM90_TMA_LOAD_MULTICASTENS4_14ComposedLayoutINS4_7SwizzleILi2ELi4ELi3EEENS4_18smem_ptr_flag_bitsILi16EEENSV_INS5_IJNSA_ILi8EEESI_EEENS5_IJSI_SC_EEEEEEEvNS4_8identityES14_S1E_vS1F_EENS_8epilogue10collective6detail29Sm90TmaWarpSpecializedAdapterINS1I_15DefaultEpilogueISK_SL_SL_NS1H_6thread17LinearCombinationISK_Li1EffLNS1M_9ScaleType4KindE0ELNS_15FloatRoundStyleE2ESK_EENS1_15EpilogueDefaultEEEEEvvEEEEvNT_6ParamsE --------------------------
	.section	.text._ZN7cutlass13device_kernelINS_4gemm6kernel13GemmUniversalIN4cute5tupleIJiiiiEEENS1_10collective13CollectiveMmaINS1_34MainloopSm90TmaGmmaWarpSpecializedILi9ENS5_IJNS4_1CILi4EEESB_NSA_ILi1EEEEEENS1_35KernelTmaWarpSpecializedCooperativeEEENS5_IJNSA_ILi256EEENSA_ILi128EEENSA_ILi32EEEEEENS_10bfloat16_tENS5_IJlSC_lEEESK_SL_NS4_8TiledMMAINS4_8MMA_AtomIJNS4_4SM904GMMA28MMA_64x128x16_F32BF16BF16_SSILNSP_5MajorE0ELSR_0ELNSP_7ScaleInE1ELSS_1EEEEEENS4_6LayoutINS5_IJNSA_ILi2EEESC_SC_EEENS5_IJSC_NSA_ILi0EEESY_EEEEENS5_IJNS4_10UnderscoreES11_S11_EEEEENS4_23SM90_TMA_LOAD_MULTICASTENS4_14ComposedLayoutINS4_7SwizzleILi2ELi4ELi3EEENS4_18smem_ptr_flag_bitsILi16EEENSV_INS5_IJNSA_ILi8EEESI_EEENS5_IJSI_SC_EEEEEEEvNS4_8identityES14_S1E_vS1F_EENS_8epilogue10collective6detail29Sm90TmaWarpSpecializedAdapterINS1I_15DefaultEpilogueISK_SL_SL_NS1H_6thread17LinearCombinationISK_Li1EffLNS1M_9ScaleType4KindE0ELNS_15FloatRoundStyleE2ESK_EENS1_15EpilogueDefaultEEEEEvvEEEEvNT_6ParamsE,"ax",@progbits
	.align	128
.text._ZN7cutlass13device_kernelINS_4gemm6kernel13GemmUniversalIN4cute5tupleIJiiiiEEENS1_10collective13CollectiveMmaINS1_34MainloopSm90TmaGmmaWarpSpecializedILi9ENS5_IJNS4_1CILi4EEESB_NSA_ILi1EEEEEENS1_35KernelTmaWarpSpecializedCooperativeEEENS5_IJNSA_ILi256EEENSA_ILi128EEENSA_ILi32EEEEEENS_10bfloat16_tENS5_IJlSC_lEEESK_SL_NS4_8TiledMMAINS4_8MMA_AtomIJNS4_4SM904GMMA28MMA_64x128x16_F32BF16BF16_SSILNSP_5MajorE0ELSR_0ELNSP_7ScaleInE1ELSS_1EEEEEENS4_6LayoutINS5_IJNSA_ILi2EEESC_SC_EEENS5_IJSC_NSA_ILi0EEESY_EEEEENS5_IJNS4_10UnderscoreES11_S11_EEEEENS4_23SM90_TMA_LOAD_MULTICASTENS4_14ComposedLayoutINS4_7SwizzleILi2ELi4ELi3EEENS4_18smem_ptr_flag_bitsILi16EEENSV_INS5_IJNSA_ILi8EEESI_EEENS5_IJSI_SC_EEEEEEEvNS4_8identityES14_S1E_vS1F_EENS_8epilogue10collective6detail29Sm90TmaWarpSpecializedAdapterINS1I_15DefaultEpilogueISK_SL_SL_NS1H_6thread17LinearCombinationISK_Li1EffLNS1M_9ScaleType4KindE0ELNS_15FloatRoundStyleE2ESK_EENS1_15EpilogueDefaultEEEEEvvEEEEvNT_6ParamsE:
        .type           _ZN7cutlass13device_kernelINS_4gemm6kernel13GemmUniversalIN4cute5tupleIJiiiiEEENS1_10collective13CollectiveMmaINS1_34MainloopSm90TmaGmmaWarpSpecializedILi9ENS5_IJNS4_1CILi4EEESB_NSA_ILi1EEEEEENS1_35KernelTmaWarpSpecializedCooperativeEEENS5_IJNSA_ILi256EEENSA_ILi128EEENSA_ILi32EEEEEENS_10bfloat16_tENS5_IJlSC_lEEESK_SL_NS4_8TiledMMAINS4_8MMA_AtomIJNS4_4SM904GMMA28MMA_64x128x16_F32BF16BF16_SSILNSP_5MajorE0ELSR_0ELNSP_7ScaleInE1ELSS_1EEEEEENS4_6LayoutINS5_IJNSA_ILi2EEESC_SC_EEENS5_IJSC_NSA_ILi0EEESY_EEEEENS5_IJNS4_10UnderscoreES11_S11_EEEEENS4_23SM90_TMA_LOAD_MULTICASTENS4_14ComposedLayoutINS4_7SwizzleILi2ELi4ELi3EEENS4_18smem_ptr_flag_bitsILi16EEENSV_INS5_IJNSA_ILi8EEESI_EEENS5_IJSI_SC_EEEEEEEvNS4_8identityES14_S1E_vS1F_EENS_8epilogue10collective6detail29Sm90TmaWarpSpecializedAdapterINS1I_15DefaultEpilogueISK_SL_SL_NS1H_6thread17LinearCombinationISK_Li1EffLNS1M_9ScaleType4KindE0ELNS_15FloatRoundStyleE2ESK_EENS1_15EpilogueDefaultEEEEEvvEEEEvNT_6ParamsE,@function
        .size           _ZN7cutlass13device_kernelINS_4gemm6kernel13GemmUniversalIN4cute5tupleIJiiiiEEENS1_10collective13CollectiveMmaINS1_34MainloopSm90TmaGmmaWarpSpecializedILi9ENS5_IJNS4_1CILi4EEESB_NSA_ILi1EEEEEENS1_35KernelTmaWarpSpecializedCooperativeEEENS5_IJNSA_ILi256EEENSA_ILi128EEENSA_ILi32EEEEEENS_10bfloat16_tENS5_IJlSC_lEEESK_SL_NS4_8TiledMMAINS4_8MMA_AtomIJNS4_4SM904GMMA28MMA_64x128x16_F32BF16BF16_SSILNSP_5MajorE0ELSR_0ELNSP_7ScaleInE1ELSS_1EEEEEENS4_6LayoutINS5_IJNSA_ILi2EEESC_SC_EEENS5_IJSC_NSA_ILi0EEESY_EEEEENS5_IJNS4_10UnderscoreES11_S11_EEEEENS4_23SM90_TMA_LOAD_MULTICASTENS4_14ComposedLayoutINS4_7SwizzleILi2ELi4ELi3EEENS4_18smem_ptr_flag_bitsILi16EEENSV_INS5_IJNSA_ILi8EEESI_EEENS5_IJSI_SC_EEEEEEEvNS4_8identityES14_S1E_vS1F_EENS_8epilogue10collective6detail29Sm90TmaWarpSpecializedAdapterINS1I_15DefaultEpilogueISK_SL_SL_NS1H_6thread17LinearCombinationISK_Li1EffLNS1M_9ScaleType4KindE0ELNS_15FloatRoundStyleE2ESK_EENS1_15EpilogueDefaultEEEEEvvEEEEvNT_6ParamsE,(.L_x_336 - _ZN7cutlass13device_kernelINS_4gemm6kernel13GemmUniversalIN4cute5tupleIJiiiiEEENS1_10collective13CollectiveMmaINS1_34MainloopSm90TmaGmmaWarpSpecializedILi9ENS5_IJNS4_1CILi4EEESB_NSA_ILi1EEEEEENS1_35KernelTmaWarpSpecializedCooperativeEEENS5_IJNSA_ILi256EEENSA_ILi128EEENSA_ILi32EEEEEENS_10bfloat16_tENS5_IJlSC_lEEESK_SL_NS4_8TiledMMAINS4_8MMA_AtomIJNS4_4SM904GMMA28MMA_64x128x16_F32BF16BF16_SSILNSP_5MajorE0ELSR_0ELNSP_7ScaleInE1ELSS_1EEEEEENS4_6LayoutINS5_IJNSA_ILi2EEESC_SC_EEENS5_IJSC_NSA_ILi0EEESY_EEEEENS5_IJNS4_10UnderscoreES11_S11_EEEEENS4_23SM90_TMA_LOAD_MULTICASTENS4_14ComposedLayoutINS4_7SwizzleILi2ELi4ELi3EEENS4_18smem_ptr_flag_bitsILi16EEENSV_INS5_IJNSA_ILi8EEESI_EEENS5_IJSI_SC_EEEEEEEvNS4_8identityES14_S1E_vS1F_EENS_8epilogue10collective6detail29Sm90TmaWarpSpecializedAdapterINS1I_15DefaultEpilogueISK_SL_SL_NS1H_6thread17LinearCombinationISK_Li1EffLNS1M_9ScaleType4KindE0ELNS_15FloatRoundStyleE2ESK_EENS1_15EpilogueDefaultEEEEEvvEEEEvNT_6ParamsE)
        .other          _ZN7cutlass13device_kernelINS_4gemm6kernel13GemmUniversalIN4cute5tupleIJiiiiEEENS1_10collective13CollectiveMmaINS1_34MainloopSm90TmaGmmaWarpSpecializedILi9ENS5_IJNS4_1CILi4EEESB_NSA_ILi1EEEEEENS1_35KernelTmaWarpSpecializedCooperativeEEENS5_IJNSA_ILi256EEENSA_ILi128EEENSA_ILi32EEEEEENS_10bfloat16_tENS5_IJlSC_lEEESK_SL_NS4_8TiledMMAINS4_8MMA_AtomIJNS4_4SM904GMMA28MMA_64x128x16_F32BF16BF16_SSILNSP_5MajorE0ELSR_0ELNSP_7ScaleInE1ELSS_1EEEEEENS4_6LayoutINS5_IJNSA_ILi2EEESC_SC_EEENS5_IJSC_NSA_ILi0EEESY_EEEEENS5_IJNS4_10UnderscoreES11_S11_EEEEENS4_23SM90_TMA_LOAD_MULTICASTENS4_14ComposedLayoutINS4_7SwizzleILi2ELi4ELi3EEENS4_18smem_ptr_flag_bitsILi16EEENSV_INS5_IJNSA_ILi8EEESI_EEENS5_IJSI_SC_EEEEEEEvNS4_8identityES14_S1E_vS1F_EENS_8epilogue10collective6detail29Sm90TmaWarpSpecializedAdapterINS1I_15DefaultEpilogueISK_SL_SL_NS1H_6thread17LinearCombinationISK_Li1EffLNS1M_9ScaleType4KindE0ELNS_15FloatRoundStyleE2ESK_EENS1_15EpilogueDefaultEEEEEvvEEEEvNT_6ParamsE,@"STO_CUDA_ENTRY STV_DEFAULT"
_ZN7cutlass13device_kernelINS_4gemm6kernel13GemmUniversalIN4cute5tupleIJiiiiEEENS1_10collective13CollectiveMmaINS1_34MainloopSm90TmaGmmaWarpSpecializedILi9ENS5_IJNS4_1CILi4EEESB_NSA_ILi1EEEEEENS1_35KernelTmaWarpSpecializedCooperativeEEENS5_IJNSA_ILi256EEENSA_ILi128EEENSA_ILi32EEEEEENS_10bfloat16_tENS5_IJlSC_lEEESK_SL_NS4_8TiledMMAINS4_8MMA_AtomIJNS4_4SM904GMMA28MMA_64x128x16_F32BF16BF16_SSILNSP_5MajorE0ELSR_0ELNSP_7ScaleInE1ELSS_1EEEEEENS4_6LayoutINS5_IJNSA_ILi2EEESC_SC_EEENS5_IJSC_NSA_ILi0EEESY_EEEEENS5_IJNS4_10UnderscoreES11_S11_EEEEENS4_23SM90_TMA_LOAD_MULTICASTENS4_14ComposedLayoutINS4_7SwizzleILi2ELi4ELi3EEENS4_18smem_ptr_flag_bitsILi16EEENSV_INS5_IJNSA_ILi8EEESI_EEENS5_IJSI_SC_EEEEEEEvNS4_8identityES14_S1E_vS1F_EENS_8epilogue10collective6detail29Sm90TmaWarpSpecializedAdapterINS1I_15DefaultEpilogueISK_SL_SL_NS1H_6thread17LinearCombinationISK_Li1EffLNS1M_9ScaleType4KindE0ELNS_15FloatRoundStyleE2ESK_EENS1_15EpilogueDefaultEEEEEvvEEEEvNT_6ParamsE:
[----:B------:R-:W0:Y:S01]  /*0000*/  LDC R1, c[0x0][0x28] ;  /* 0x00000a00ff017b82 */ /* 0x000e220000000800 */
[----:B------:R-:W1:Y:S01]  /*0010*/  S2R R18, SR_TID.X ;  /* 0x0000000000127919 */ /* 0x000e620000002100 */
[----:B------:R-:W-:Y:S01]  /*0020*/  ELECT P0, URZ, PT ;  /* 0x00000000003f782f */ /* 0x000fe20003800000 */
[----:B------:R-:W-:Y:S01]  /*0030*/  BSSY B0, `(.L_x_0) ;  /* 0x000000f000007945 */ /* 0x000fe20003800000 */
[--C-:B-1----:R-:W-:Y:S02]  /*0040*/  SHF.R.U32.HI R0, RZ, 0x5, R18.reuse ;  /* 0x00000005ff007819 */ /* 0x102fe40000011612 */
[----:B------:R-:W-:-:S03]  /*0050*/  SHF.R.U32.HI R3, RZ, 0x7, R18 ;  /* 0x00000007ff037819 */ /* 0x000fc60000011612 */
[----:B------:R-:W1:Y:S04]  /*0060*/  SHFL.IDX PT, R2, R0, RZ, 0x1f ;  /* 0x00001fff00027589 */ /* 0x000e6800000e0000 */
[----:B------:R2:W3:Y:S01]  /*0070*/  SHFL.IDX PT, R5, R3, RZ, 0x1f ;  /* 0x00001fff03057589 */ /* 0x0004e200000e0000 */
[----:B-1----:R-:W-:-:S13]  /*0080*/  ISETP.NE.OR P0, PT, R2, RZ, !P0 ;  /* 0x000000ff0200720c */ /* 0x002fda0004705670 */
[----:B0-23--:R-:W-:Y:S05]  /*0090*/  @P0 BRA `(.L_x_1) ;  /* 0x0000000000200947 */ /* 0x00dfea0003800000 */
[----:B------:R-:W-:Y:S02]  /*00a0*/  ULDC.64 UR4, c[0x0][0x198] ;  /* 0x0000660000047ab9 */ /* 0x000fe40000000a00 */
[----:B------:R-:W-:Y:S02]  /*00b0*/  UIADD3 UR6, UP0, UR4, 0xf0, URZ ;  /* 0x000000f004067890 */ /* 0x000fe4000ff1e03f */
[----:B------:R-:W-:Y:S02]  /*00c0*/  UIADD3 UR4, UP1, UR4, 0x1f0, URZ ;  /* 0x000001f004047890 */ /* 0x000fe4000ff3e03f */
[----:B------:R-:W-:Y:S02]  /*00d0*/  UIADD3.X UR7, URZ, UR5, URZ, UP0, !UPT ;  /* 0x000000053f077290 */ /* 0x000fe400087fe43f */
[----:B------:R-:W-:-:S07]  /*00e0*/  UIADD3.X UR5, URZ, UR5, URZ, UP1, !UPT ;  /* 0x000000053f057290 */ /* 0x000fce0008ffe43f */
[----:B------:R0:W-:Y:S02]  /*00f0*/  UTMACCTL.PF [UR6] ;  /* 0x00000000060079b9 */ /* 0x0001e40008040000 */
[----:B------:R0:W-:Y:S02]  /*0100*/  UTMACCTL.PF [UR4] ;  /* 0x00000000040079b9 */ /* 0x0001e40008040000 */
[----:B0-----:R-:W-:Y:S01]  /*0110*/  NOP ;  /* 0x0000000000007918 */ /* 0x001fe20000000000 */
.L_x_1:
[----:B------:R-:W-:Y:S05]  /*0120*/  BSYNC B0 ;  /* 0x0000000000007941 */ /* 0x000fea0003800000 */
.L_x_0:
[----:B------:R-:W0:Y:S02]  /*0130*/  SHFL.IDX PT, R3, R0, RZ, 0x1f ;  /* 0x00001fff00037589 */ /* 0x000e2400000e0000 */
[----:B0-----:R-:W-:-:S13]  /*0140*/  ISETP.NE.AND P0, PT, R3, RZ, PT ;  /* 0x000000ff0300720c */ /* 0x001fda0003f05270 */
[----:B------:R-:W-:Y:S05]  /*0150*/  @P0 BRA `(.L_x_2) ;  /* 0x00000000008c0947 */ /* 0x000fea0003800000 */
[----:B------:R-:W-:Y:S01]  /*0160*/  ELECT P0, URZ, PT ;  /* 0x00000000003f782f */ /* 0x000fe20003800000 */
[----:B------:R-:W-:-:S12]  /*0170*/  BSSY B0, `(.L_x_2) ;  /* 0x0000021000007945 */ /* 0x000fd80003800000 */
[----:B------:R-:W-:Y:S05]  /*0180*/  @!P0 BRA `(.L_x_3) ;  /* 0x00000000007c8947 */ /* 0x000fea0003800000 */
[----:B------:R-:W0:Y:S01]  /*0190*/  S2UR UR8, SR_CgaCtaId ;  /* 0x00000000000879c3 */ /* 0x000e220000008800 */
[----:B------:R-:W-:Y:S01]  /*01a0*/  UMOV UR4, 0x400 ;  /* 0x0000040000047882 */ /* 0x000fe20000000000 */
[----:B------:R-:W-:Y:S01]  /*01b0*/  UMOV UR5, 0x1 ;  /* 0x0000000100057882 */ /* 0x000fe20000000000 */
[----:B------:R-:W-:Y:S02]  /*01c0*/  UMOV UR6, 0xe ;  /* 0x0000000e00067882 */ /* 0x000fe40000000000 */
[----:B------:R-:W-:-:S04]  /*01d0*/  UIADD3 UR6, -UR6, 0x100000, URZ ;  /* 0x0010000006067890 */ /* 0x000fc8000fffe13f */
[----:B------:R-:W-:Y:S02]  /*01e0*/  USHF.L.U32 UR7, UR6, 0xb, URZ ;  /* 0x0000000b06077899 */ /* 0x000fe4000800063f */
[----:B------:R-:W-:Y:S02]  /*01f0*/  USHF.L.U32 UR6, UR6, 0x1, URZ ;  /* 0x0000000106067899 */ /* 0x000fe4000800063f */
[----:B0-----:R-:W-:Y:S02]  /*0200*/  ULEA UR8, UR8, UR4, 0x18 ;  /* 0x0000000408087291 */ /* 0x001fe4000f8ec03f */
[----:B------:R-:W-:-:S04]  /*0210*/  UIADD3 UR4, -UR5, 0x100000, URZ ;  /* 0x0010000005047890 */ /* 0x000fc8000fffe13f */
[----:B------:R-:W-:Y:S02]  /*0220*/  USHF.L.U32 UR5, UR4, 0xb, URZ ;  /* 0x0000000b04057899 */ /* 0x000fe4000800063f */
[----:B------:R-:W-:Y:S01]  /*0230*/  USHF.L.U32 UR4, UR4, 0x1, URZ ;  /* 0x0000000104047899 */ /* 0x000fe2000800063f */
[----:B------:R-:W0:Y:S11]  /*0240*/  FENCE.VIEW.ASYNC.S ;  /* 0x00000000000073c6 */ /* 0x000e360000000000 */
[----:B0-----:R0:W1:Y:S01]  /*0250*/  SYNCS.EXCH.64 URZ, [UR8], UR4 ;  /* 0x00000004083f75b2 */ /* 0x0010620008000100 */
[----:B------:R0:W2:Y:S01]  /*0260*/  SYNCS.EXCH.64 URZ, [UR8+0x48], UR6 ;  /* 0x00004806083f75b2 */ /* 0x0000a20008000100 */
[----:B------:R0:W3:Y:S01]  /*0270*/  SYNCS.EXCH.64 URZ, [UR8+0x8], UR4 ;  /* 0x00000804083f75b2 */ /* 0x0000e20008000100 */
[----:B------:R0:W4:Y:S01]  /*0280*/  SYNCS.EXCH.64 URZ, [UR8+0x50], UR6 ;  /* 0x00005006083f75b2 */ /* 0x0001220008000100 */
[----:B------:R0:W0:Y:S01]  /*0290*/  SYNCS.EXCH.64 URZ, [UR8+0x10], UR4 ;  /* 0x00001004083f75b2 */ /* 0x0000220008000100 */
        /* <DEDUP_REMOVED lines=13> */
[----:B------:R-:W-:Y:S01]  /*0370*/  NOP ;  /* 0x0000000000007918 */ /* 0x000fe20000000000 */
.L_x_3:
[----:B0-----:R-:W-:Y:S05]  /*0380*/  BSYNC B0 ;  /* 0x0000000000007941 */ /* 0x001fea0003800000 */
.L_x_2:
[----:B------:R-:W-:Y:S01]  /*0390*/  SHF.R.S32.HI R7, RZ, 0x1f, R18 ;  /* 0x0000001fff077819 */ /* 0x000fe20000011412 */
[----:B------:R-:W0:Y:S01]  /*03a0*/  SHFL.IDX PT, R0, R0, RZ, 0x1f ;  /* 0x00001fff00007589 */ /* 0x000e2200000e0000 */
[----:B------:R-:W5:Y:S01]  /*03b0*/  S2UR UR8, SR_CTAID.X ;  /* 0x00000000000879c3 */ /* 0x000f620000002500 */
[----:B------:R-:W-:Y:S02]  /*03c0*/  ELECT P0, URZ, PT ;  /* 0x00000000003f782f */ /* 0x000fe40003800000 */
[----:B------:R-:W-:Y:S01]  /*03d0*/  LEA.HI R7, R7, R18, RZ, 0x7 ;  /* 0x0000001207077211 */ /* 0x000fe200078f38ff */
[----:B------:R-:W1:Y:S01]  /*03e0*/  S2R R4, SR_CTAID.Y ;  /* 0x0000000000047919 */ /* 0x000e620000002600 */
[----:B------:R-:W-:Y:S01]  /*03f0*/  SHF.R.S32.HI R8, RZ, 0x1f, R3 ;  /* 0x0000001fff087819 */ /* 0x000fe20000011403 */
[----:B------:R-:W-:Y:S01]  /*0400*/  ULDC UR4, c[0x0][0x150] ;  /* 0x0000540000047ab9 */ /* 0x000fe20000000800 */
[----:B------:R-:W-:Y:S01]  /*0410*/  LOP3.LUT R7, R7, 0xffffff80, RZ, 0xc0, !PT ;  /* 0xffffff8007077812 */ /* 0x000fe200078ec0ff */
[----:B------:R-:W-:Y:S01]  /*0420*/  NOP ;  /* 0x0000000000007918 */ /* 0x000fe20000000000 */
[----:B------:R-:W-:Y:S01]  /*0430*/  LEA.HI R8, R8, R3, RZ, 0x2 ;  /* 0x0000000308087211 */ /* 0x000fe200078f10ff */
[----:B------:R-:W2:Y:S01]  /*0440*/  LDC R10, c[0x0][0x144] ;  /* 0x00005100ff0a7b82 */ /* 0x000ea20000000800 */
[----:B------:R-:W-:Y:S01]  /*0450*/  NOP ;  /* 0x0000000000007918 */ /* 0x000fe20000000000 */
[----:B------:R-:W-:Y:S01]  /*0460*/  IMAD.IADD R6, R18, 0x1, -R7 ;  /* 0x0000000112067824 */ /* 0x000fe200078e0a07 */
[----:B------:R-:W-:Y:S01]  /*0470*/  LOP3.LUT R8, R8, 0x3ffffffc, RZ, 0xc0, !PT ;  /* 0x3ffffffc08087812 */ /* 0x000fe200078ec0ff */
[----:B------:R-:W-:Y:S01]  /*0480*/  IMAD.MOV.U32 R22, RZ, RZ, 0x1 ;  /* 0x00000001ff167424 */ /* 0x000fe200078e00ff */
[----:B------:R-:W-:-:S02]  /*0490*/  ISETP.NE.AND P3, PT, R5, RZ, PT ;  /* 0x000000ff0500720c */ /* 0x000fc40003f65270 */
[----:B------:R-:W-:Y:S01]  /*04a0*/  SHF.R.S32.HI R7, RZ, 0x1f, R6 ;  /* 0x0000001fff077819 */ /* 0x000fe20000011406 */
[----:B------:R-:W-:Y:S01]  /*04b0*/  IMAD.IADD R8, R3, 0x1, -R8 ;  /* 0x0000000103087824 */ /* 0x000fe200078e0a08 */
[----:B------:R-:W3:Y:S02]  /*04c0*/  LDC R12, c[0x0][0x140] ;  /* 0x00005000ff0c7b82 */ /* 0x000ee40000000800 */
[----:B------:R-:W-:Y:S02]  /*04d0*/  LEA.HI R7, R7, R6, RZ, 0x3 ;  /* 0x0000000607077211 */ /* 0x000fe400078f18ff */
[----:B0-----:R-:W-:Y:S02]  /*04e0*/  ISETP.NE.OR P0, PT, R0, RZ, !P0 ;  /* 0x000000ff0000720c */ /* 0x001fe40004705670 */
[--C-:B------:R-:W-:Y:S02]  /*04f0*/  SHF.R.S32.HI R0, RZ, 0x3, R7.reuse ;  /* 0x00000003ff007819 */ /* 0x100fe40000011407 */
[----:B------:R-:W-:-:S02]  /*0500*/  SHF.R.S32.HI R7, RZ, 0x1f, R7 ;  /* 0x0000001fff077819 */ /* 0x000fc40000011407 */
[----:B-----5:R-:W-:Y:S02]  /*0510*/  I2FP.F32.U32 R9, UR8 ;  /* 0x0000000800097c45 */ /* 0x020fe40008201000 */
[----:B------:R-:W-:-:S03]  /*0520*/  LEA.HI R7, R7, R0, RZ, 0x2 ;  /* 0x0000000007077211 */ /* 0x000fc600078f10ff */
[----:B------:R-:W-:Y:S01]  /*0530*/  FMUL R9, R9, UR4 ;  /* 0x0000000409097c20 */ /* 0x000fe20008400000 */
[----:B------:R-:W-:Y:S01]  /*0540*/  LOP3.LUT R7, R7, 0xfffffffc, RZ, 0xc0, !PT ;  /* 0xfffffffc07077812 */ /* 0x000fe200078ec0ff */
[----:B------:R-:W-:Y:S01]  /*0550*/  VOTEU.ALL UP0, P0 ;  /* 0x00000000003f7886 */ /* 0x000fe20000000000 */
[----:B-1----:R-:W-:Y:S01]  /*0560*/  I2FP.F32.U32 R11, R4 ;  /* 0x00000004000b7245 */ /* 0x002fe20000201000 */
[----:B------:R-:W-:Y:S01]  /*0570*/  ULDC UR4, c[0x0][0x154] ;  /* 0x0000550000047ab9 */ /* 0x000fe20000000800 */
[----:B------:R-:W-:Y:S01]  /*0580*/  VOTEU.ALL UP1, P0 ;  /* 0x00000000003f7886 */ /* 0x000fe20000020000 */
[----:B------:R-:W-:Y:S01]  /*0590*/  IMAD.IADD R7, R0, 0x1, -R7 ;  /* 0x0000000100077824 */ /* 0x000fe200078e0a07 */
[----:B------:R-:W0:Y:S01]  /*05a0*/  F2I.U32.TRUNC.NTZ R9, R9 ;  /* 0x0000000900097305 */ /* 0x000e22000020f000 */
[----:B------:R-:W1:Y:S01]  /*05b0*/  @!UP0 S2UR UR7, SR_CgaCtaId ;  /* 0x00000000000789c3 */ /* 0x000e620000008800 */
[----:B------:R-:W-:Y:S01]  /*05c0*/  @!UP0 UMOV UR6, 0x400 ;  /* 0x0000040000068882 */ /* 0x000fe20000000000 */
[----:B------:R-:W-:Y:S01]  /*05d0*/  IMAD R8, R8, 0x4, R7 ;  /* 0x0000000408087824 */ /* 0x000fe200078e0207 */
[----:B---3--:R-:W-:-:S04]  /*05e0*/  ISETP.EQ.U32.AND P2, PT, R12, 0x1, PT ;  /* 0x000000010c00780c */ /* 0x008fc80003f42070 */
[----:B------:R-:W-:-:S04]  /*05f0*/  SHF.R.S32.HI R3, RZ, 0x1f, R8 ;  /* 0x0000001fff037819 */ /* 0x000fc80000011408 */
[----:B------:R-:W-:Y:S01]  /*0600*/  LEA.HI R0, R3, R8, RZ, 0x2 ;  /* 0x0000000803007211 */ /* 0x000fe200078f10ff */
[----:B0-----:R-:W-:-:S03]  /*0610*/  IMAD.MOV R7, RZ, RZ, -R9 ;  /* 0x000000ffff077224 */ /* 0x001fc600078e0a09 */
[----:B------:R-:W-:Y:S01]  /*0620*/  LOP3.LUT R9, R0, 0xfffffffc, RZ, 0xc0, !PT ;  /* 0xfffffffc00097812 */ /* 0x000fe200078ec0ff */
[----:B--2---:R-:W-:Y:S02]  /*0630*/  IMAD R3, R10, R7, UR8 ;  /* 0x000000080a037e24 */ /* 0x004fe4000f8e0207 */
[----:B------:R-:W-:Y:S02]  /*0640*/  FMUL R10, R11, UR4 ;  /* 0x000000040b0a7c20 */ /* 0x000fe40008400000 */
[C---:B------:R-:W-:Y:S01]  /*0650*/  IMAD.IADD R0, R8.reuse, 0x1, -R9 ;  /* 0x0000000108007824 */ /* 0x040fe200078e0a09 */
[----:B------:R-:W0:Y:S01]  /*0660*/  LDC R7, c[0x0][0x148] ;  /* 0x00005200ff077b82 */ /* 0x000e220000000800 */
[----:B------:R-:W-:Y:S01]  /*0670*/  SHF.R.S32.HI R9, RZ, 0x1f, R2 ;  /* 0x0000001fff097819 */ /* 0x000fe20000011402 */
[----:B------:R-:W-:Y:S01]  /*0680*/  IMAD.SHL.U32 R11, R8, 0x4, RZ ;  /* 0x00000004080b7824 */ /* 0x000fe200078e00ff */
[----:B------:R-:W-:Y:S01]  /*0690*/  UMOV UR4, 0x20 ;  /* 0x0000002000047882 */ /* 0x000fe20000000000 */
[----:B------:R-:W-:Y:S01]  /*06a0*/  ISETP.NE.AND P4, PT, R0, R3, PT ;  /* 0x000000030000720c */ /* 0x000fe20003f85270 */
[----:B------:R-:W2:Y:S01]  /*06b0*/  F2I.U32.TRUNC.NTZ R10, R10 ;  /* 0x0000000a000a7305 */ /* 0x000ea2000020f000 */
[----:B------:R-:W-:Y:S01]  /*06c0*/  LEA.HI R9, R9, R2, RZ, 0x2 ;  /* 0x0000000209097211 */ /* 0x000fe200078f10ff */
[----:B------:R-:W-:-:S04]  /*06d0*/  @!UP0 UIADD3 UR4, -UR4, 0x100000, URZ ;  /* 0x0010000004048890 */ /* 0x000fc8000fffe13f */
[----:B------:R-:W-:Y:S02]  /*06e0*/  @!UP0 USHF.L.U32 UR5, UR4, 0xb, URZ ;  /* 0x0000000b04058899 */ /* 0x000fe4000800063f */
[----:B------:R-:W-:Y:S01]  /*06f0*/  @!UP0 USHF.L.U32 UR4, UR4, 0x1, URZ ;  /* 0x0000000104048899 */ /* 0x000fe2000800063f */
[----:B------:R-:W-:Y:S01]  /*0700*/  LOP3.LUT R152, R8, 0xc, R11, 0x78, !PT ;  /* 0x0000000c08987812 */ /* 0x000fe200078e780b */
[----:B-1----:R-:W-:Y:S01]  /*0710*/  @!UP0 ULEA UR6, UR7, UR6, 0x18 ;  /* 0x0000000607068291 */ /* 0x002fe2000f8ec03f */
[----:B------:R-:W-:Y:S01]  /*0720*/  LOP3.LUT R9, R9, 0xfffffffc, RZ, 0xc0, !PT ;  /* 0xfffffffc09097812 */ /* 0x000fe200078ec0ff */
[----:B------:R-:W-:Y:S01]  /*0730*/  VOTEU.ALL UP0, P0 ;  /* 0x00000000003f7886 */ /* 0x000fe20000000000 */
[----:B------:R-:W-:Y:S01]  /*0740*/  LOP3.LUT P0, RZ, R6, 0x7, RZ, 0xc0, !PT ;  /* 0x0000000706ff7812 */ /* 0x000fe2000780c0ff */
[----:B------:R-:W-:Y:S02]  /*0750*/  VIADD R6, R5, 0xffffffff ;  /* 0xffffffff05067836 */ /* 0x000fe40000000000 */
[----:B------:R-:W-:Y:S01]  /*0760*/  IMAD.IADD R0, R2, 0x1, -R9 ;  /* 0x0000000102007824 */ /* 0x000fe200078e0a09 */
[----:B------:R-:W-:-:S02]  /*0770*/  ISETP.LT.U32.AND P0, PT, R152, 0x10, !P0 ;  /* 0x000000109800780c */ /* 0x000fc40004701070 */
[----:B------:R-:W-:Y:S01]  /*0780*/  @P4 SHF.R.S32.HI R9, RZ, 0x1f, R152 ;  /* 0x0000001fff094819 */ /* 0x000fe20000011498 */
[----:B--2---:R-:W-:Y:S01]  /*0790*/  IMAD.MOV R21, RZ, RZ, -R10 ;  /* 0x000000ffff157224 */ /* 0x004fe200078e0a0a */
[C---:B------:R-:W-:Y:S01]  /*07a0*/  ISETP.NE.AND P1, PT, R0.reuse, 0x3, PT ;  /* 0x000000030000780c */ /* 0x040fe20003f25270 */
[----:B------:R-:W1:Y:S02]  /*07b0*/  FENCE.VIEW.ASYNC.S ;  /* 0x00000000000073c6 */ /* 0x000e640000000000 */
[----:B-1----:R1:W2:Y:S01]  /*07c0*/  @!UP0 SYNCS.EXCH.64 URZ, [UR6+0xa0], UR4 ;  /* 0x0000a004063f85b2 */ /* 0x0022a20008000100 */
[----:B------:R-:W-:Y:S01]  /*07d0*/  @P4 LEA.HI R9, R9, R152, RZ, 0x2 ;  /* 0x0000009809094211 */ /* 0x000fe200078f10ff */
[----:B0-----:R-:W-:Y:S01]  /*07e0*/  IMAD R2, R7, R21, R4 ;  /* 0x0000001507027224 */ /* 0x001fe200078e0204 */
[----:B------:R-:W-:Y:S02]  /*07f0*/  ISETP.EQ.OR P1, PT, R0, RZ, !P1 ;  /* 0x000000ff0000720c */ /* 0x000fe40004f22670 */
[----:B------:R-:W-:-:S02]  /*0800*/  @P4 SHF.R.S32.HI R9, RZ, 0x2, R9 ;  /* 0x00000002ff094819 */ /* 0x000fc40000011409 */
[----:B------:R-:W-:Y:S02]  /*0810*/  ISETP.EQ.AND P1, PT, R5, RZ, P1 ;  /* 0x000000ff0500720c */ /* 0x000fe40000f22270 */
[----:B------:R-:W-:Y:S02]  /*0820*/  @P4 ISETP.NE.AND P5, PT, R9, R2, PT ;  /* 0x000000020900420c */ /* 0x000fe40003fa5270 */
[----:B------:R-:W-:Y:S02]  /*0830*/  ISETP.GE.U32.AND P6, PT, R6, 0x2, PT ;  /* 0x000000020600780c */ /* 0x000fe40003fc6070 */
[----:B------:R-:W-:Y:S02]  /*0840*/  SEL R9, RZ, 0x1, !P0 ;  /* 0x00000001ff097807 */ /* 0x000fe40004000000 */
[----:B------:R-:W-:Y:S01]  /*0850*/  @P4 SEL R22, RZ, 0x1, P5 ;  /* 0x00000001ff164807 */ /* 0x000fe20002800000 */
[----:B------:R1:W0:Y:S01]  /*0860*/  @!UP1 SYNCS.EXCH.64 URZ, [UR6+0xa8], UR4 ;  /* 0x0000a804063f95b2 */ /* 0x0002220008000100 */
[----:B------:R-:W-:Y:S01]  /*0870*/  SEL R19, RZ, 0x1, !P1 ;  /* 0x00000001ff137807 */ /* 0x000fe20004800000 */
[----:B------:R-:W-:Y:S01]  /*0880*/  NOP ;  /* 0x0000000000007918 */ /* 0x000fe20000000000 */
[----:B------:R-:W-:-:S02]  /*0890*/  LOP3.LUT R22, R22, R9, RZ, 0xc0, !PT ;  /* 0x0000000916167212 */ /* 0x000fc400078ec0ff */
[----:B------:R-:W-:Y:S01]  /*08a0*/  SEL R19, R19, 0x2, P6 ;  /* 0x0000000213137807 */ /* 0x000fe20003000000 */
[----:B-12---:R-:W-:Y:S06]  /*08b0*/  @!P2 BRA `(.L_x_4) ;  /* 0x000000000008a947 */ /* 0x006fec0003800000 */
[----:B0---4-:R-:W-:Y:S01]  /*08c0*/  UCGABAR_ARV ;  /* 0x00000000000079c7 */ /* 0x011fe20008000000 */
[----:B------:R-:W-:Y:S05]  /*08d0*/  BRA `(.L_x_5) ;  /* 0x0000000000047947 */ /* 0x000fea0003800000 */
.L_x_4:
[----:B0---4-:R-:W-:Y:S01]  /*08e0*/  NOP ;  /* 0x0000000000007918 */ /* 0x011fe20000000000 */
.L_x_5:
[----:B------:R-:W0:Y:S01]  /*08f0*/  LDC R2, c[0x0][0x65c] ;  /* 0x00019700ff027b82 */ /* 0x000e220000000800 */
[----:B------:R-:W-:Y:S02]  /*0900*/  IMAD.U32 R8, RZ, RZ, UR8 ;  /* 0x00000008ff087e24 */ /* 0x000fe4000f8e00ff */
[----:B------:R-:W-:Y:S01]  /*0910*/  IMAD.MOV.U32 R9, RZ, RZ, RZ ;  /* 0x000000ffff097224 */ /* 0x000fe200078e00ff */
[----:B0-----:R-:W-:-:S04]  /*0920*/  ISETP.NE.AND P1, PT, R2, 0x1, PT ;  /* 0x000000010200780c */ /* 0x001fc80003f25270 */
[----:B------:R-:W-:-:S09]  /*0930*/  P2R R5, PR, RZ, 0x2 ;  /* 0x00000002ff057803 */ /* 0x000fd20000000000 */
[----:B------:R-:W0:Y:S01]  /*0940*/  @P1 LDC R17, c[0x0][0x10] ;  /* 0x00000400ff111b82 */ /* 0x000e220000000800 */
[----:B------:R-:W-:Y:S02]  /*0950*/  @P1 IMAD.MOV.U32 R5, RZ, RZ, RZ ;  /* 0x000000ffff051224 */ /* 0x000fe400078e00ff */
[----:B------:R-:W-:-:S05]  /*0960*/  @P1 IMAD.MOV.U32 R13, RZ, RZ, RZ ;  /* 0x000000ffff0d1224 */ /* 0x000fca00078e00ff */
[----:B------:R-:W1:Y:S01]  /*0970*/  @!P1 LDC R11, c[0x0][0xc] ;  /* 0x00000300ff0b9b82 */ /* 0x000e620000000800 */
[----:B0-----:R-:W-:-:S05]  /*0980*/  @P1 IMAD.WIDE.U32 R16, R17, UR8, R4 ;  /* 0x0000000811101c25 */ /* 0x001fca000f8e0004 */
[----:B------:R-:W-:Y:S01]  /*0990*/  @P1 IADD3 R17, R17, R13, RZ ;  /* 0x0000000d11111210 */ /* 0x000fe20007ffe0ff */
[----:B-1----:R-:W-:-:S04]  /*09a0*/  @!P1 IMAD.WIDE.U32 R8, R4, R11, R8 ;  /* 0x0000000b04089225 */ /* 0x002fc800078e0008 */
[----:B------:R-:W-:Y:S02]  /*09b0*/  @!P1 IMAD.MOV.U32 R16, RZ, RZ, R8 ;  /* 0x000000ffff109224 */ /* 0x000fe400078e0008 */
[----:B------:R-:W-:Y:S01]  /*09c0*/  @!P1 IMAD.MOV.U32 R17, RZ, RZ, R9 ;  /* 0x000000ffff119224 */ /* 0x000fe200078e0009 */
[----:B------:R-:W-:Y:S06]  /*09d0*/  @!P2 BRA `(.L_x_6) ;  /* 0x00000000000ca947 */ /* 0x000fec0003800000 */
[----:B------:R-:W-:Y:S01]  /*09e0*/  UCGABAR_WAIT ;  /* 0x0000000000007dc7 */ /* 0x000fe20008000000 */
[----:B------:R-:W-:Y:S01]  /*09f0*/  CCTL.IVALL ;  /* 0x00000000ff00798f */ /* 0x000fe20002000000 */
[----:B------:R-:W-:Y:S05]  /*0a00*/  BRA `(.L_x_7) ;  /* 0x0000000000047947 */ /* 0x000fea0003800000 */
.L_x_6:
[----:B------:R-:W-:Y:S06]  /*0a10*/  BAR.SYNC.DEFER_BLOCKING 0x0 ;  /* 0x0000000000007b1d */ /* 0x000fec0000010000 */
.L_x_7:
[----:B------:R-:W-:Y:S05]  /*0a20*/  @!P3 BRA `(.L_x_8) ;  /* 0x000000a000c4b947 */ /* 0x000fea0003800000 */
[----:B------:R-:W-:-:S13]  /*0a30*/  ISETP.GT.U32.AND P0, PT, R6, 0x1, PT ;  /* 0x000000010600780c */ /* 0x000fda0003f04070 */
[----:B------:R-:W-:Y:S05]  /*0a40*/  @P0 EXIT ;  /* 0x000000000000094d */ /* 0x000fea0003800000 */
[----:B------:R-:W-:Y:S01]  /*0a50*/  ULDC.64 UR4, c[0x0][0x650] ;  /* 0x0001940000047ab9 */ /* 0x000fe20000000a00 */
[----:B------:R-:W-:Y:S01]  /*0a60*/  PRMT R0, RZ, 0x7610, R0 ;  /* 0x00007610ff007816 */ /* 0x000fe20000000000 */
[----:B------:R-:W-:Y:S01]  /*0a70*/  IMAD.MOV.U32 R153, RZ, RZ, -0x1 ;  /* 0xffffffffff997424 */ /* 0x000fe200078e00ff */
[----:B------:R-:W-:Y:S01]  /*0a80*/  ISETP.GE.U32.AND P0, PT, R16, UR4, PT ;  /* 0x0000000410007c0c */ /* 0x000fe2000bf06070 */
[----:B------:R-:W-:Y:S02]  /*0a90*/  IMAD.MOV.U32 R154, RZ, RZ, -0x1 ;  /* 0xffffffffff9a7424 */ /* 0x000fe400078e00ff */
[----:B------:R-:W-:Y:S01]  /*0aa0*/  IMAD.MOV.U32 R23, RZ, RZ, -0x1 ;  /* 0xffffffffff177424 */ /* 0x000fe200078e00ff */
[----:B------:R-:W-:-:S13]  /*0ab0*/  ISETP.GE.U32.AND.EX P0, PT, R17, UR5, PT, P0 ;  /* 0x0000000511007c0c */ /* 0x000fda000bf06100 */
[----:B------:R-:W-:Y:S05]  /*0ac0*/  @P0 BRA `(.L_x_9) ;  /* 0x00000004002c0947 */ /* 0x000fea0003800000 */
[----:B------:R-:W0:Y:S01]  /*0ad0*/  LDC.64 R24, c[0x0][0x628] ;  /* 0x00018a00ff187b82 */ /* 0x000e220000000a00 */
[----:B------:R-:W-:Y:S02]  /*0ae0*/  IMAD.MOV.U32 R8, RZ, RZ, R16 ;  /* 0x000000ffff087224 */ /* 0x000fe400078e0010 */
[----:B------:R-:W-:-:S05]  /*0af0*/  IMAD.MOV.U32 R9, RZ, RZ, R17 ;  /* 0x000000ffff097224 */ /* 0x000fca00078e0011 */
[----:B------:R-:W1:Y:S08]  /*0b00*/  LDC R0, c[0x0][0x630] ;  /* 0x00018c00ff007b82 */ /* 0x000e700000000800 */
[----:B------:R-:W2:Y:S01]  /*0b10*/  LDC.64 R26, c[0x0][0x620] ;  /* 0x00018800ff1a7b82 */ /* 0x000ea20000000a00 */
[----:B0-----:R-:W-:-:S04]  /*0b20*/  ISETP.NE.U32.AND P0, PT, R24, RZ, PT ;  /* 0x000000ff1800720c */ /* 0x001fc80003f05070 */
[----:B------:R-:W-:-:S13]  /*0b30*/  ISETP.NE.AND.EX P0, PT, R25, RZ, PT, P0 ;  /* 0x000000ff1900720c */ /* 0x000fda0003f05300 */
[----:B-12---:R-:W-:Y:S05]  /*0b40*/  @!P0 BRA `(.L_x_10) ;  /* 0x0000000000288947 */ /* 0x006fea0003800000 */
[----:B------:R-:W0:Y:S02]  /*0b50*/  LDC R13, c[0x0][0x634] ;  /* 0x00018d00ff0d7b82 */ /* 0x000e240000000800 */
[----:B0-----:R-:W-:-:S05]  /*0b60*/  IADD3 R13, P0, R16, R13, RZ ;  /* 0x0000000d100d7210 */ /* 0x001fca0007f1e0ff */
[----:B------:R-:W-:-:S04]  /*0b70*/  IMAD.X R15, RZ, RZ, R17, P0 ;  /* 0x000000ffff0f7224 */ /* 0x000fc800000e0611 */
[----:B------:R-:W-:-:S04]  /*0b80*/  IMAD.WIDE.U32 R8, R15, R24, RZ ;  /* 0x000000180f087225 */ /* 0x000fc800078e00ff */
[----:B------:R-:W-:-:S04]  /*0b90*/  IMAD.WIDE.U32 R10, P0, R13, R25, R8 ;  /* 0x000000190d0a7225 */ /* 0x000fc80007800008 */
[----:B------:R-:W-:-:S04]  /*0ba0*/  IMAD.WIDE.U32 R8, R13, R24, RZ ;  /* 0x000000180d087225 */ /* 0x000fc800078e00ff */
[----:B------:R-:W-:Y:S01]  /*0bb0*/  IMAD.X R13, RZ, RZ, RZ, P0 ;  /* 0x000000ffff0d7224 */ /* 0x000fe200000e06ff */
[----:B------:R-:W-:Y:S01]  /*0bc0*/  IADD3 RZ, P0, R9, R10, RZ ;  /* 0x0000000a09ff7210 */ /* 0x000fe20007f1e0ff */
[----:B------:R-:W-:-:S04]  /*0bd0*/  IMAD.MOV.U32 R12, RZ, RZ, R11 ;  /* 0x000000ffff0c7224 */ /* 0x000fc800078e000b */
[----:B------:R-:W-:-:S08]  /*0be0*/  IMAD.WIDE.U32.X R8, R15, R25, R12, P0 ;  /* 0x000000190f087225 */ /* 0x000fd000000e040c */
.L_x_10:
[----:B------:R-:W0:Y:S01]  /*0bf0*/  LDC.64 R24, c[0x0][0x640] ;  /* 0x00019000ff187b82 */ /* 0x000e220000000a00 */
[-CC-:B------:R-:W-:Y:S01]  /*0c00*/  SHF.R.U64 R28, R8, R0.reuse, R9.reuse ;  /* 0x00000000081c7219 */ /* 0x180fe20000001209 */
[----:B------:R-:W-:Y:S01]  /*0c10*/  IMAD R30, R7, R21, R4 ;  /* 0x00000015071e7224 */ /* 0x000fe200078e0204 */
[----:B------:R-:W-:Y:S01]  /*0c20*/  SHF.R.U32.HI R0, RZ, R0, R9 ;  /* 0x00000000ff007219 */ /* 0x000fe20000011609 */
[----:B------:R-:W-:Y:S01]  /*0c30*/  IMAD.MOV.U32 R21, RZ, RZ, 0x1 ;  /* 0x00000001ff157424 */ /* 0x000fe200078e00ff */
[----:B------:R-:W-:-:S03]  /*0c40*/  IADD3 R5, P0, RZ, -R28, RZ ;  /* 0x8000001cff057210 */ /* 0x000fc60007f1e0ff */
[----:B------:R-:W1:Y:S02]  /*0c50*/  LDC R6, c[0x0][0x618] ;  /* 0x00018600ff067b82 */ /* 0x000e640000000800 */
[----:B------:R-:W-:-:S04]  /*0c60*/  IMAD.X R9, RZ, RZ, ~R0, P0 ;  /* 0x000000ffff097224 */ /* 0x000fc800000e0e00 */
[-C--:B------:R-:W-:Y:S02]  /*0c70*/  IMAD R0, R9, R26.reuse, RZ ;  /* 0x0000001a09007224 */ /* 0x080fe400078e02ff */
[----:B------:R-:W2:Y:S01]  /*0c80*/  LDC R11, c[0x0][0x608] ;  /* 0x00018200ff0b7b82 */ /* 0x000ea20000000800 */
[----:B------:R-:W-:-:S04]  /*0c90*/  IMAD.WIDE.U32 R8, R5, R26, R16 ;  /* 0x0000001a05087225 */ /* 0x000fc800078e0010 */
[----:B------:R-:W-:-:S03]  /*0ca0*/  IMAD R5, R5, R27, R0 ;  /* 0x0000001b05057224 */ /* 0x000fc600078e0200 */
[----:B------:R-:W3:Y:S01]  /*0cb0*/  LDC R12, c[0x0][0x658] ;  /* 0x00019600ff0c7b82 */ /* 0x000ee20000000800 */
[----:B0-----:R-:W-:Y:S01]  /*0cc0*/  ISETP.NE.U32.AND P0, PT, R24, RZ, PT ;  /* 0x000000ff1800720c */ /* 0x001fe20003f05070 */
[----:B------:R-:W-:Y:S02]  /*0cd0*/  IMAD.IADD R5, R9, 0x1, R5 ;  /* 0x0000000109057824 */ /* 0x000fe400078e0205 */
[----:B------:R-:W-:Y:S01]  /*0ce0*/  IMAD.MOV.U32 R9, RZ, RZ, -0x1 ;  /* 0xffffffffff097424 */ /* 0x000fe200078e00ff */
[----:B------:R-:W-:-:S03]  /*0cf0*/  ISETP.NE.AND.EX P0, PT, R25, RZ, PT, P0 ;  /* 0x000000ff1900720c */ /* 0x000fc60003f05300 */
[----:B------:R-:W0:Y:S01]  /*0d00*/  LDC R15, c[0x0][0x600] ;  /* 0x00018000ff0f7b82 */ /* 0x000e220000000800 */
[-CC-:B-1----:R-:W-:Y:S02]  /*0d10*/  SHF.R.U64 R13, R8, R6.reuse, R5.reuse ;  /* 0x00000006080d7219 */ /* 0x182fe40000001205 */
[----:B------:R-:W-:-:S05]  /*0d20*/  SHF.R.U32.HI R0, RZ, R6, R5 ;  /* 0x00000006ff007219 */ /* 0x000fca0000011605 */
[----:B------:R-:W1:Y:S01]  /*0d30*/  LDC R14, c[0x0][0x648] ;  /* 0x00019200ff0e7b82 */ /* 0x000e620000000800 */
[-CC-:B--2---:R-:W-:Y:S02]  /*0d40*/  SHF.R.U64 R27, R13, R11.reuse, R0.reuse ;  /* 0x0000000b0d1b7219 */ /* 0x184fe40000001200 */
[----:B------:R-:W-:-:S05]  /*0d50*/  SHF.R.U32.HI R5, RZ, R11, R0 ;  /* 0x0000000bff057219 */ /* 0x000fca0000011600 */
[----:B------:R-:W2:Y:S01]  /*0d60*/  LDC R20, c[0x0][0x638] ;  /* 0x00018e00ff147b82 */ /* 0x000ea20000000800 */
[-C--:B---3--:R-:W-:Y:S02]  /*0d70*/  SHF.L.U32 R0, R9, R12.reuse, RZ ;  /* 0x0000000c09007219 */ /* 0x088fe400000006ff */
[-CC-:B------:R-:W-:Y:S02]  /*0d80*/  SHF.R.U64 R26, R27, R12.reuse, R5.reuse ;  /* 0x0000000c1b1a7219 */ /* 0x180fe40000001205 */
[----:B------:R-:W-:Y:S02]  /*0d90*/  SHF.R.U32.HI R5, RZ, R12, R5 ;  /* 0x0000000cff057219 */ /* 0x000fe40000011605 */
[----:B------:R-:W-:Y:S01]  /*0da0*/  LOP3.LUT R10, RZ, R0, RZ, 0x33, !PT ;  /* 0x00000000ff0a7212 */ /* 0x000fe200078e33ff */
[----:B------:R-:W3:Y:S01]  /*0db0*/  LDC R23, c[0x0][0x610] ;  /* 0x00018400ff177b82 */ /* 0x000ee20000000800 */
[----:B------:R-:W-:Y:S01]  /*0dc0*/  MOV R4, R26 ;  /* 0x0000001a00047202 */ /* 0x000fe20000000f00 */
[----:B------:R-:W-:Y:S06]  /*0dd0*/  @!P0 BRA `(.L_x_11) ;  /* 0x0000000000288947 */ /* 0x000fec0003800000 */
[----:B------:R-:W4:Y:S02]  /*0de0*/  LDC R9, c[0x0][0x64c] ;  /* 0x00019300ff097b82 */ /* 0x000f240000000800 */
[----:B----4-:R-:W-:-:S05]  /*0df0*/  IADD3 R9, P0, R26, R9, RZ ;  /* 0x000000091a097210 */ /* 0x010fca0007f1e0ff */
        /* <DEDUP_REMOVED lines=8> */
.L_x_11:
[----:B-1----:R-:W-:Y:S01]  /*0e80*/  SHF.R.U64 R4, R4, R14, R5 ;  /* 0x0000000e04047219 */ /* 0x002fe20000001205 */
[----:B0-----:R-:W-:Y:S01]  /*0e90*/  VIADD R6, R15, 0xffffffff ;  /* 0xffffffff0f067836 */ /* 0x001fe20000000000 */
[----:B------:R-:W-:Y:S02]  /*0ea0*/  SHF.L.U32 R0, R21, R12, RZ ;  /* 0x0000000c15007219 */ /* 0x000fe400000006ff */
[----:B------:R-:W-:Y:S01]  /*0eb0*/  LOP3.LUT R5, R27, R10, RZ, 0xc0, !PT ;  /* 0x0000000a1b057212 */ /* 0x000fe200078ec0ff */
[----:B------:R-:W-:Y:S01]  /*0ec0*/  IMAD.MOV R7, RZ, RZ, -R4 ;  /* 0x000000ffff077224 */ /* 0x000fe200078e0a04 */
[----:B------:R-:W-:Y:S02]  /*0ed0*/  SEL R3, R3, R30, !P1 ;  /* 0x0000001e03037207 */ /* 0x000fe40004800000 */
[----:B------:R-:W-:Y:S01]  /*0ee0*/  LOP3.LUT R6, R13, R6, RZ, 0xc0, !PT ;  /* 0x000000060d067212 */ /* 0x000fe200078ec0ff */
[----:B------:R-:W-:Y:S02]  /*0ef0*/  IMAD R4, R0, R4, R5 ;  /* 0x0000000400047224 */ /* 0x000fe400078e0205 */
[----:B--2---:R-:W-:-:S02]  /*0f00*/  IMAD R0, R7, R20, R26 ;  /* 0x0000001407007224 */ /* 0x004fc400078e021a */
[----:B---3--:R-:W-:Y:S02]  /*0f10*/  IMAD R3, R4, R23, R3 ;  /* 0x0000001704037224 */ /* 0x008fe400078e0203 */
[----:B------:R-:W-:Y:S02]  /*0f20*/  IMAD.MOV.U32 R5, RZ, RZ, 0x1 ;  /* 0x00000001ff057424 */ /* 0x000fe400078e00ff */
[----:B------:R-:W-:Y:S02]  /*0f30*/  IMAD R4, R0, R15, R6 ;  /* 0x0000000f00047224 */ /* 0x000fe400078e0206 */
[----:B------:R-:W-:Y:S01]  /*0f40*/  IMAD.MOV.U32 R23, RZ, RZ, R28 ;  /* 0x000000ffff177224 */ /* 0x000fe200078e001c */
[----:B------:R-:W-:Y:S02]  /*0f50*/  PRMT R0, R5, 0x7610, R0 ;  /* 0x0000761005007816 */ /* 0x000fe40000000000 */
[----:B------:R-:W-:Y:S02]  /*0f60*/  SEL R154, R4, R3, !P1 ;  /* 0x00000003049a7207 */ /* 0x000fe40004800000 */
[----:B------:R-:W-:-:S07]  /*0f70*/  SEL R153, R3, R4, !P1 ;  /* 0x0000000403997207 */ /* 0x000fce0004800000 */
.L_x_9:
[----:B------:R-:W-:-:S08]  /*0f80*/  NOP ;  /* 0x0000000000007918 */ /* 0x000fd00000000000 */
[----:B------:R-:W0:Y:S02]  /*0f90*/  USETMAXREG.TRY_ALLOC.CTAPOOL UP0, 0xe8 ;  /* 0x000000e8000079c8 */ /* 0x000e240008000600 */
[----:B0-----:R-:W-:-:S13]  /*0fa0*/  PLOP3.LUT P0, PT, PT, PT, UP0, 0x80, 0x0 ;  /* 0x000000000000781c */ /* 0x001fda0003f0f008 */
[----:B------:R-:W-:Y:S05]  /*0fb0*/  @!P0 BRA `(.L_x_9) ;  /* 0xfffffffc00f08947 */ /* 0x000fea000383ffff */
[----:B------:R-:W-:Y:S01]  /*0fc0*/  ULDC.64 UR4, c[0x0][0x598] ;  /* 0x0001660000047ab9 */ /* 0x000fe20000000a00 */
[----:B------:R-:W-:Y:S01]  /*0fd0*/  ULDC.64 UR36, c[0x0][0x208] ;  /* 0x0000820000247ab9 */ /* 0x000fe20000000a00 */
[----:B------:R-:W-:-:S04]  /*0fe0*/  ISETP.NE.U32.AND P0, PT, RZ, UR4, PT ;  /* 0x00000004ff007c0c */ /* 0x000fc8000bf05070 */
[----:B------:R-:W-:-:S13]  /*0ff0*/  ISETP.NE.AND.EX P0, PT, RZ, UR5, PT, P0 ;  /* 0x00000005ff007c0c */ /* 0x000fda000bf05300 */
[----:B------:R-:W-:Y:S05]  /*1000*/  @!P0 BRA `(.L_x_12) ;  /* 0x00000000001c8947 */ /* 0x000fea0003800000 */
[----:B------:R-:W0:Y:S02]  /*1010*/  LDC.64 R4, c[0x0][0x598] ;  /* 0x00016600ff047b82 */ /* 0x000e240000000a00 */
[----:B0-----:R-:W2:Y:S02]  /*1020*/  LDG.E.64 R4, desc[UR36][R4.64] ;  /* 0x0000002404047981 */ /* 0x001ea4000c1e1b00 */
[----:B--2---:R-:W-:-:S04]  /*1030*/  ISETP.NE.U32.AND P0, PT, R4, RZ, PT ;  /* 0x000000ff0400720c */ /* 0x004fc80003f05070 */
[----:B------:R-:W-:-:S13]  /*1040*/  ISETP.NE.AND.EX P0, PT, R5, RZ, PT, P0 ;  /* 0x000000ff0500720c */ /* 0x000fda0003f05300 */
[----:B------:R-:W-:Y:S05]  /*1050*/  @!P0 BRA `(.L_x_12) ;  /* 0x0000000000088947 */ /* 0x000fea0003800000 */
[----:B------:R0:W5:Y:S01]  /*1060*/  LD.E R155, desc[UR36][R4.64] ;  /* 0x00000024049b7980 */ /* 0x000162000c101900 */
[----:B------:R-:W-:Y:S05]  /*1070*/  BRA `(.L_x_13) ;  /* 0x0000000000247947 */ /* 0x000fea0003800000 */
.L_x_12:
[----:B------:R-:W-:Y:S02]  /*1080*/  ULDC.64 UR4, c[0x0][0x588] ;  /* 0x0001620000047ab9 */ /* 0x000fe40000000a00 */
[----:B------:R-:W-:-:S04]  /*1090*/  ISETP.NE.U32.AND P0, PT, RZ, UR4, PT ;  /* 0x00000004ff007c0c */ /* 0x000fc8000bf05070 */
[----:B------:R-:W-:-:S13]  /*10a0*/  ISETP.NE.AND.EX P0, PT, RZ, UR5, PT, P0 ;  /* 0x00000005ff007c0c */ /* 0x000fda000bf05300 */
[----:B------:R-:W-:Y:S05]  /*10b0*/  @!P0 BRA `(.L_x_14) ;  /* 0x00000000000c8947 */ /* 0x000fea0003800000 */
[----:B------:R-:W0:Y:S02]  /*10c0*/  LDC.64 R4, c[0x0][0x588] ;  /* 0x00016200ff047b82 */ /* 0x000e240000000a00 */
[----:B0-----:R1:W5:Y:S01]  /*10d0*/  LDG.E R155, desc[UR36][R4.64] ;  /* 0x00000024049b7981 */ /* 0x001362000c1e1900 */
[----:B------:R-:W-:Y:S05]  /*10e0*/  BRA `(.L_x_13) ;  /* 0x0000000000087947 */ /* 0x000fea0003800000 */
.L_x_14:
[----:B------:R-:W-:Y:S02]  /*10f0*/  ULDC UR4, c[0x0][0x580] ;  /* 0x0001600000047ab9 */ /* 0x000fe40000000800 */
[----:B------:R-:W-:-:S07]  /*1100*/  IMAD.U32 R155, RZ, RZ, UR4 ;  /* 0x00000004ff9b7e24 */ /* 0x000fce000f8e00ff */
.L_x_13:
[----:B------:R-:W-:Y:S02]  /*1110*/  ULDC.64 UR4, c[0x0][0x5a0] ;  /* 0x0001680000047ab9 */ /* 0x000fe40000000a00 */
[----:B------:R-:W-:-:S04]  /*1120*/  ISETP.NE.U32.AND P0, PT, RZ, UR4, PT ;  /* 0x00000004ff007c0c */ /* 0x000fc8000bf05070 */
[----:B------:R-:W-:-:S13]  /*1130*/  ISETP.NE.AND.EX P0, PT, RZ, UR5, PT, P0 ;  /* 0x00000005ff007c0c */ /* 0x000fda000bf05300 */
[----:B------:R-:W-:Y:S05]  /*1140*/  @!P0 BRA `(.L_x_15) ;  /* 0x00000000001c8947 */ /* 0x000fea0003800000 */
[----:B01----:R-:W0:Y:S02]  /*1150*/  LDC.64 R4, c[0x0][0x5a0] ;  /* 0x00016800ff047b82 */ /* 0x003e240000000a00 */
[----:B0-----:R-:W2:Y:S02]  /*1160*/  LDG.E.64 R4, desc[UR36][R4.64] ;  /* 0x0000002404047981 */ /* 0x001ea4000c1e1b00 */
[----:B--2---:R-:W-:-:S04]  /*1170*/  ISETP.NE.U32.AND P0, PT, R4, RZ, PT ;  /* 0x000000ff0400720c */ /* 0x004fc80003f05070 */
[----:B------:R-:W-:-:S13]  /*1180*/  ISETP.NE.AND.EX P0, PT, R5, RZ, PT, P0 ;  /* 0x000000ff0500720c */ /* 0x000fda0003f05300 */
[----:B------:R-:W-:Y:S05]  /*1190*/  @!P0 BRA `(.L_x_15) ;  /* 0x0000000000088947 */ /* 0x000fea0003800000 */
[----:B------:R0:W5:Y:S01]  /*11a0*/  LD.E R156, desc[UR36][R4.64] ;  /* 0x00000024049c7980 */ /* 0x000162000c101900 */
[----:B------:R-:W-:Y:S05]  /*11b0*/  BRA `(.L_x_16) ;  /* 0x0000000000247947 */ /* 0x000fea0003800000 */
.L_x_15:
[----:B------:R-:W-:Y:S02]  /*11c0*/  ULDC.64 UR4, c[0x0][0x590] ;  /* 0x0001640000047ab9 */ /* 0x000fe40000000a00 */
[----:B------:R-:W-:-:S04]  /*11d0*/  ISETP.NE.U32.AND P0, PT, RZ, UR4, PT ;  /* 0x00000004ff007c0c */ /* 0x000fc8000bf05070 */
[----:B------:R-:W-:-:S13]  /*11e0*/  ISETP.NE.AND.EX P0, PT, RZ, UR5, PT, P0 ;  /* 0x00000005ff007c0c */ /* 0x000fda000bf05300 */
[----:B------:R-:W-:Y:S05]  /*11f0*/  @!P0 BRA `(.L_x_17) ;  /* 0x00000000000c8947 */ /* 0x000fea0003800000 */
[----:B------:R-:W2:Y:S02]  /*1200*/  LDC.64 R156, c[0x0][0x590] ;  /* 0x00016400ff9c7b82 */ /* 0x000ea40000000a00 */
[----:B--2---:R2:W5:Y:S01]  /*1210*/  LDG.E R156, desc[UR36][R156.64] ;  /* 0x000000249c9c7981 */ /* 0x004562000c1e1900 */
[----:B------:R-:W-:Y:S05]  /*1220*/  BRA `(.L_x_16) ;  /* 0x0000000000087947 */ /* 0x000fea0003800000 */
.L_x_17:
[----:B------:R-:W-:Y:S02]  /*1230*/  ULDC UR4, c[0x0][0x584] ;  /* 0x0001610000047ab9 */ /* 0x000fe40000000800 */
[----:B------:R-:W-:-:S07]  /*1240*/  IMAD.U32 R156, RZ, RZ, UR4 ;  /* 0x00000004ff9c7e24 */ /* 0x000fce000f8e00ff */
.L_x_16:
[----:B------:R-:W-:-:S13]  /*1250*/  LOP3.LUT P0, RZ, R0, 0xff, RZ, 0xc0, !PT ;  /* 0x000000ff00ff7812 */ /* 0x000fda000780c0ff */
[----:B------:R-:W-:Y:S05]  /*1260*/  @!P0 EXIT ;  /* 0x000000000000894d */ /* 0x000fea0003800000 */
[----:B------:R-:W-:Y:S01]  /*1270*/  ULDC UR4, c[0x0][0x28c] ;  /* 0x0000a30000047ab9 */ /* 0x000fe20000000800 */
[----:B------:R-:W-:Y:S01]  /*1280*/  LOP3.LUT R166, R19, 0x1, RZ, 0xfc, !PT ;  /* 0x0000000113a67812 */ /* 0x000fe200078efcff */
[----:B------:R-:W-:Y:S01]  /*1290*/  UIADD3 UR4, UR4, 0x1f, URZ ;  /* 0x0000001f04047890 */ /* 0x000fe2000fffe03f */
[----:B------:R-:W-:Y:S01]  /*12a0*/  UMOV UR38, URZ ;  /* 0x0000003f00267c82 */ /* 0x000fe20008000000 */
[----:B------:R-:W-:Y:S02]  /*12b0*/  UMOV UR39, URZ ;  /* 0x0000003f00277c82 */ /* 0x000fe40008000000 */
[----:B------:R-:W-:-:S04]  /*12c0*/  USHF.R.S32.HI UR5, URZ, 0x1f, UR4 ;  /* 0x0000001f3f057899 */ /* 0x000fc80008011404 */
[----:B------:R-:W-:-:S04]  /*12d0*/  ULEA.HI UR5, UR5, UR4, URZ, 0x5 ;  /* 0x0000000405057291 */ /* 0x000fc8000f8f283f */
[----:B------:R-:W-:-:S12]  /*12e0*/  USHF.R.S32.HI UR40, URZ, 0x5, UR5 ;  /* 0x000000053f287899 */ /* 0x000fd80008011405 */
.L_x_291:
[----:B------:R-:W-:Y:S01]  /*12f0*/  LOP3.LUT R0, R18, 0x80, RZ, 0xc0, !PT ;  /* 0x0000008012007812 */ /* 0x000fe200078ec0ff */
[----:B---3--:R-:W3:Y:S01]  /*1300*/  S2UR UR7, SR_CgaCtaId ;  /* 0x00000000000779c3 */ /* 0x008ee20000008800 */
[----:B------:R-:W-:Y:S02]  /*1310*/  UMOV UR6, 0x400 ;  /* 0x0000040000067882 */ /* 0x000fe40000000000 */
[----:B------:R-:W-:-:S06]  /*1320*/  SHF.R.U32.HI R0, RZ, 0x7, R0 ;  /* 0x00000007ff007819 */ /* 0x000fcc0000011600 */
[----:B----4-:R-:W4:Y:S01]  /*1330*/  SHFL.IDX PT, R0, R0, RZ, 0x1f ;  /* 0x00001fff00007589 */ /* 0x010f2200000e0000 */
[----:B---3--:R-:W-:Y:S01]  /*1340*/  ULEA UR6, UR7, UR6, 0x18 ;  /* 0x0000000607067291 */ /* 0x008fe2000f8ec03f */
[----:B----4-:R-:W-:-:S13]  /*1350*/  R2UR UR4, R0 ;  /* 0x00000000000472ca */ /* 0x010fda00000e0000 */
[----:B------:R-:W-:-:S04]  /*1360*/  ULEA.HI UR5, UR4, UR4, URZ, 0x1 ;  /* 0x0000000404057291 */ /* 0x000fc8000f8f083f */
[----:B------:R-:W-:-:S04]  /*1370*/  ULOP3.LUT UR5, UR5, 0xffffe, URZ, 0xc0, !UPT ;  /* 0x000ffffe05057892 */ /* 0x000fc8000f8ec03f */
[----:B------:R-:W-:-:S03]  /*1380*/  UIADD3 UR5, UR4, -UR5, URZ ;  /* 0x8000000504057290 */ /* 0x000fc6000fffe03f */
[----:B------:R-:W-:Y:S01]  /*1390*/  ULDC UR4, c[0x0][0x28c] ;  /* 0x0000a30000047ab9 */ /* 0x000fe20000000800 */
[----:B------:R-:W-:Y:S01]  /*13a0*/  ULEA UR5, UR5, UR6, 0xc ;  /* 0x0000000605057291 */ /* 0x000fe2000f8e603f */
[----:B------:R-:W-:-:S03]  /*13b0*/  ISETP.LT.AND P0, PT, RZ, UR4, PT ;  /* 0x00000004ff007c0c */ /* 0x000fc6000bf01270 */
[----:B------:R-:W-:-:S04]  /*13c0*/  UIADD3 UR5, UR5, 0x180, URZ ;  /* 0x0000018005057890 */ /* 0x000fc8000fffe03f */
[----:B------:R-:W-:-:S04]  /*13d0*/  USHF.R.U32.HI UR5, URZ, 0x4, UR5 ;  /* 0x000000043f057899 */ /* 0x000fc80008011605 */
[----:B------:R-:W-:Y:S02]  /*13e0*/  ULOP3.LUT UR41, UR5, 0x3fff, URZ, 0xc0, !UPT ;  /* 0x00003fff05297892 */ /* 0x000fe4000f8ec03f */
[----:B-12---:R-:W-:Y:S10]  /*13f0*/  @P0 BRA `(.L_x_18) ;  /* 0x0000000000400947 */ /* 0x006ff40003800000 */
[----:B------:R-:W-:Y:S01]  /*1400*/  MOV R0, 0x0 ;  /* 0x0000000000007802 */ /* 0x000fe20000000f00 */
[----:B------:R-:W-:Y:S01]  /*1410*/  ULDC.64 UR4, c[0x4][0x68] ;  /* 0x01001a0000047ab9 */ /* 0x000fe20000000a00 */
[----:B------:R-:W-:Y:S01]  /*1420*/  ULDC.64 UR6, c[0x4][0x8] ;  /* 0x0100020000067ab9 */ /* 0x000fe20000000a00 */
[----:B01----:R-:W-:Y:S01]  /*1430*/  IMAD.U32 R4, RZ, RZ, UR4 ;  /* 0x00000004ff047e24 */ /* 0x003fe2000f8e00ff */
[----:B------:R0:W1:Y:S01]  /*1440*/  LDC.64 R14, c[0x4][R0] ;  /* 0x01000000000e7b82 */ /* 0x0000620000000a00 */
[----:B------:R-:W-:Y:S01]  /*1450*/  IMAD.U32 R5, RZ, RZ, UR5 ;  /* 0x00000005ff057e24 */ /* 0x000fe2000f8e00ff */
[----:B------:R-:W-:Y:S01]  /*1460*/  ULDC.64 UR4, c[0x4][0x70] ;  /* 0x01001c0000047ab9 */ /* 0x000fe20000000a00 */
[----:B------:R-:W-:Y:S01]  /*1470*/  IMAD.U32 R10, RZ, RZ, UR6 ;  /* 0x00000006ff0a7e24 */ /* 0x000fe2000f8e00ff */
[----:B------:R-:W-:Y:S01]  /*1480*/  MOV R11, UR7 ;  /* 0x00000007000b7c02 */ /* 0x000fe20008000f00 */
[----:B------:R-:W-:Y:S02]  /*1490*/  IMAD.U32 R6, RZ, RZ, UR4 ;  /* 0x00000004ff067e24 */ /* 0x000fe4000f8e00ff */
[----:B------:R-:W-:-:S02]  /*14a0*/  IMAD.U32 R7, RZ, RZ, UR5 ;  /* 0x00000005ff077e24 */ /* 0x000fc4000f8e00ff */
[----:B------:R-:W-:Y:S02]  /*14b0*/  IMAD.MOV.U32 R8, RZ, RZ, 0x1e1 ;  /* 0x000001e1ff087424 */ /* 0x000fe400078e00ff */
[----:B------:R-:W-:Y:S02]  /*14c0*/  IMAD.MOV.U32 R12, RZ, RZ, 0x1 ;  /* 0x00000001ff0c7424 */ /* 0x000fe400078e00ff */
[----:B0-----:R-:W-:-:S07]  /*14d0*/  IMAD.MOV.U32 R13, RZ, RZ, RZ ;  /* 0x000000ffff0d7224 */ /* 0x001fce00078e00ff */
[----:B------:R-:W-:-:S07]  /*14e0*/  LEPC R20, `(.L_x_18) ;  /* 0x000000001014794e */ /* 0x000fce0000000000 */
[----:B-12--5:R-:W-:Y:S05]  /*14f0*/  CALL.ABS.NOINC R14 ;  /* 0x000000000e007343 */ /* 0x026fea0003c00000 */
.L_x_18:
[----:B------:R-:W-:-:S13]  /*1500*/  ISETP.NE.AND P0, PT, R166, 0x3, PT ;  /* 0x00000003a600780c */ /* 0x000fda0003f05270 */
[----:B------:R-:W-:Y:S05]  /*1510*/  @!P0 BRA `(.L_x_19) ;  /* 0x0000000000048947 */ /* 0x000fea0003800000 */
[----:B------:R-:W-:Y:S01]  /*1520*/  BPT.TRAP 0x1 ;  /* 0x000000040000795c */ /* 0x000fe20000300000 */
.L_x_19:
[----:B------:R-:W3:Y:S01]  /*1530*/  S2UR UR5, SR_CgaCtaId ;  /* 0x00000000000579c3 */ /* 0x000ee20000008800 */
[----:B------:R-:W-:Y:S01]  /*1540*/  UMOV UR4, 0x400 ;  /* 0x0000040000047882 */ /* 0x000fe20000000000 */
[----:B------:R-:W-:Y:S02]  /*1550*/  IMAD.U32 R0, RZ, RZ, UR38 ;  /* 0x00000026ff007e24 */ /* 0x000fe4000f8e00ff */
[----:B------:R-:W-:-:S03]  /*1560*/  IMAD.U32 R3, RZ, RZ, UR39 ;  /* 0x00000027ff037e24 */ /* 0x000fc6000f8e00ff */
[----:B------:R-:W-:Y:S01]  /*1570*/  SHF.L.U32 R0, R0, 0x1f, RZ ;  /* 0x0000001f00007819 */ /* 0x000fe200000006ff */
[----:B---3--:R-:W-:-:S06]  /*1580*/  ULEA UR4, UR5, UR4, 0x18 ;  /* 0x0000000405047291 */ /* 0x008fcc000f8ec03f */
[----:B------:R-:W-:-:S04]  /*1590*/  IMAD.U32 R6, RZ, RZ, UR4 ;  /* 0x00000004ff067e24 */ /* 0x000fc8000f8e00ff */
[----:B------:R-:W-:-:S04]  /*15a0*/  IMAD R3, R3, 0x8, R6 ;  /* 0x0000000803037824 */ /* 0x000fc800078e0206 */
[----:B------:R3:W4:Y:S01]  /*15b0*/  SYNCS.PHASECHK.TRANS64.TRYWAIT P1, [R3+URZ], R0 ;  /* 0x00000000030075a7 */ /* 0x000722000802017f */
[----:B------:R-:W-:Y:S05]  /*15c0*/  @!P0 BRA `(.L_x_20) ;  /* 0x0000000000048947 */ /* 0x000fea0003800000 */
[----:B------:R-:W-:Y:S01]  /*15d0*/  BPT.TRAP 0x1 ;  /* 0x000000040000795c */ /* 0x000fe20000300000 */
.L_x_20:
[----:B----4-:R-:W-:Y:S05]  /*15e0*/  @P1 BRA `(.L_x_21) ;  /* 0x0000000000081947 */ /* 0x010fea0003800000 */
[----:B------:R-:W4:Y:S02]  /*15f0*/  SYNCS.PHASECHK.TRANS64.TRYWAIT P1, [R3+URZ], R0 ;  /* 0x00000000030075a7 */ /* 0x000f24000802017f */
[----:B----4-:R-:W-:Y:S05]  /*1600*/  @!P1 BRA `(.L_x_22) ;  /* 0x000000b000389947 */ /* 0x010fea0003800000 */
.L_x_21:
[----:B------:R-:W-:-:S04]  /*1610*/  UISETP.LT.AND UP0, UPT, UR40, 0x1, UPT ;  /* 0x000000012800788c */ /* 0x000fc8000bf01270 */
[----:B------:R-:W-:-:S06]  /*1620*/  USEL UR4, UR40, 0x1, UP0 ;  /* 0x0000000128047887 */ /* 0x000fcc0008000000 */
[----:B---34-:R-:W-:Y:S01]  /*1630*/  IMAD.U32 R0, RZ, RZ, UR4 ;  /* 0x00000004ff007e24 */ /* 0x018fe2000f8e00ff */
[----:B------:R-:W-:Y:S05]  /*1640*/  WARPSYNC.ALL ;  /* 0x0000000000007948 */ /* 0x000fea0003800000 */
[----:B------:R-:W-:-:S04]  /*1650*/  IADD3 R0, -R0, UR40, RZ ;  /* 0x0000002800007c10 */ /* 0x000fc8000fffe1ff */
[----:B------:R-:W-:Y:S02]  /*1660*/  ISETP.GE.AND P1, PT, R0, 0x1, PT ;  /* 0x000000010000780c */ /* 0x000fe40003f26270 */
[----:B------:R-:W-:Y:S01]  /*1670*/  R2UR UR4, R6 ;  /* 0x00000000060472ca */ /* 0x000fe200000e0000 */
[----:B------:R-:W-:Y:S01]  /*1680*/  WARPGROUP.ARRIVE ;  /* 0x00000000000079c5 */ /* 0x000fe20000000000 */
[----:B------:R-:W-:Y:S01]  /*1690*/  UMOV UR9, 0x80000020 ;  /* 0x8000002000097882 */ /* 0x000fe20000000000 */
[----:B------:R-:W-:-:S10]  /*16a0*/  UMOV UR11, 0x80000020 ;  /* 0x80000020000b7882 */ /* 0x000fd40000000000 */
[----:B------:R-:W-:-:S04]  /*16b0*/  UIADD3 UR4, UR4, 0x24180, URZ ;  /* 0x0002418004047890 */ /* 0x000fc8000fffe03f */
[----:B------:R-:W-:-:S04]  /*16c0*/  USHF.R.U32.HI UR4, URZ, 0x4, UR4 ;  /* 0x000000043f047899 */ /* 0x000fc80008011604 */
[----:B------:R-:W-:Y:S02]  /*16d0*/  ULOP3.LUT UR5, UR4, 0x3fff, URZ, 0xc0, !UPT ;  /* 0x00003fff04057892 */ /* 0x000fe4000f8ec03f */
[----:B------:R-:W-:Y:S02]  /*16e0*/  ULOP3.LUT UR4, UR41, 0x10000, URZ, 0xfc, !UPT ;  /* 0x0001000029047892 */ /* 0x000fe4000f8efc3f */
[----:B------:R-:W-:Y:S02]  /*16f0*/  ULOP3.LUT UR5, UR5, 0x10000, URZ, 0xfc, !UPT ;  /* 0x0001000005057892 */ /* 0x000fe4000f8efc3f */
[----:B------:R-:W-:Y:S02]  /*1700*/  ULEA UR6, UR39, UR4, 0xa ;  /* 0x0000000427067291 */ /* 0x000fe4000f8e503f */
[----:B------:R-:W-:-:S05]  /*1710*/  ULEA UR7, UR39, UR5, 0x9 ;  /* 0x0000000527077291 */ /* 0x000fca000f8e483f */
[----:B------:R-:W-:Y:S02]  /*1720*/  UMOV UR8, UR6 ;  /* 0x0000000600087c82 */ /* 0x000fe40008000000 */
[----:B------:R-:W-:Y:S02]  /*1730*/  UMOV UR10, UR7 ;  /* 0x00000007000a7c82 */ /* 0x000fe40008000000 */
[----:B------:R-:W-:Y:S01]  /*1740*/  HGMMA.64x128x16.F32.BF16 R88, gdesc[UR8], RZ, !UPT, gsb0 ;  /* 0x01e00000085879f0 */ /* 0x000fe2000c0018ff */
[----:B------:R-:W-:Y:S01]  /*1750*/  UIADD3 UR8, UR6, 0x200, URZ ;  /* 0x0000020006087890 */ /* 0x000fe2000fffe03f */
[----:B------:R-:W-:Y:S01]  /*1760*/  UMOV UR9, 0x80000020 ;  /* 0x8000002000097882 */ /* 0x000fe20000000000 */
[----:B------:R-:W-:Y:S02]  /*1770*/  WARPGROUP.DEPBAR.LE gsb0, 0x0 ;  /* 0x00008000000079c5 */ /* 0x000fe40000010000 */
[----:B------:R-:W-:-:S07]  /*1780*/  WARPGROUP.ARRIVE ;  /* 0x00000000000079c5 */ /* 0x000fce0000000000 */
[----:B------:R-:W-:Y:S01]  /*1790*/  HGMMA.64x128x16.F32.BF16 R24, gdesc[UR8], RZ, !UPT, gsb0 ;  /* 0x01e00000081879f0 */ /* 0x000fe2000c0018ff */
[----:B------:R-:W-:Y:S02]  /*17a0*/  UIADD3 UR8, UR6, 0x2, URZ ;  /* 0x0000000206087890 */ /* 0x000fe4000fffe03f */
[----:B------:R-:W-:Y:S01]  /*17b0*/  UIADD3 UR10, UR7, 0x2, URZ ;  /* 0x00000002070a7890 */ /* 0x000fe2000fffe03f */
[----:B------:R-:W-:Y:S01]  /*17c0*/  UMOV UR9, 0x80000020 ;  /* 0x8000002000097882 */ /* 0x000fe20000000000 */
[----:B------:R-:W-:Y:S01]  /*17d0*/  UMOV UR11, 0x80000020 ;  /* 0x80000020000b7882 */ /* 0x000fe20000000000 */
[----:B------:R-:W-:Y:S02]  /*17e0*/  WARPGROUP.DEPBAR.LE gsb0, 0x0 ;  /* 0x00008000000079c5 */ /* 0x000fe40000010000 */
[----:B------:R-:W-:-:S06]  /*17f0*/  WARPGROUP.ARRIVE ;  /* 0x00000000000079c5 */ /* 0x000fcc0000000000 */
[----:B------:R-:W-:Y:S01]  /*1800*/  HGMMA.64x128x16.F32.BF16 R88, gdesc[UR8], R88, gsb0 ;  /* 0x01e00000085879f0 */ /* 0x000fe20008001858 */
[----:B------:R-:W-:Y:S01]  /*1810*/  UIADD3 UR8, UR6, 0x202, URZ ;  /* 0x0000020206087890 */ /* 0x000fe2000fffe03f */
[----:B------:R-:W-:Y:S01]  /*1820*/  UMOV UR9, 0x80000020 ;  /* 0x8000002000097882 */ /* 0x000fe20000000000 */
[----:B------:R-:W-:Y:S02]  /*1830*/  WARPGROUP.DEPBAR.LE gsb0, 0x0 ;  /* 0x00008000000079c5 */ /* 0x000fe40000010000 */
[----:B------:R-:W-:-:S07]  /*1840*/  WARPGROUP.ARRIVE ;  /* 0x00000000000079c5 */ /* 0x000fce0000000000 */
[----:B------:R-:W-:Y:S03]  /*1850*/  HGMMA.64x128x16.F32.BF16 R24, gdesc[UR8], R24, gsb0 ;  /* 0x01e00000081879f0 */ /* 0x000fe60008001818 */
[----:B------:R-:W-:Y:S02]  /*1860*/  WARPGROUP.DEPBAR.LE gsb0, 0x0 ;  /* 0x00008000000079c5 */ /* 0x000fe40000010000 */
[----:B------:R-:W-:Y:S05]  /*1870*/  @!P1 BRA `(.L_x_23) ;  /* 0x0000000400149947 */ /* 0x000fea0003800000 */
[----:B------:R-:W-:Y:S02]  /*1880*/  UIADD3 UR6, UR39, 0x1, URZ ;  /* 0x0000000127067890 */ /* 0x000fe4000fffe03f */
[----:B------:R-:W-:Y:S02]  /*1890*/  IMAD.U32 R3, RZ, RZ, UR39 ;  /* 0x00000027ff037e24 */ /* 0x000fe4000f8e00ff */
[----:B------:R-:W-:-:S04]  /*18a0*/  UISETP.NE.AND UP0, UPT, UR6, 0x9, UPT ;  /* 0x000000090600788c */ /* 0x000fc8000bf05270 */
[----:B------:R-:W-:Y:S02]  /*18b0*/  USEL UR7, URZ, 0x1, UP0 ;  /* 0x000000013f077887 */ /* 0x000fe40008000000 */
[----:B------:R-:W-:Y:S02]  /*18c0*/  USEL UR6, UR6, URZ, UP0 ;  /* 0x0000003f06067287 */ /* 0x000fe40008000000 */
[----:B------:R-:W-:-:S06]  /*18d0*/  ULOP3.LUT UR7, UR38, UR7, URZ, 0x3c, !UPT ;  /* 0x0000000726077292 */ /* 0x000fcc000f8e3c3f */
[----:B------:R-:W-:-:S07]  /*18e0*/  IMAD.U32 R7, RZ, RZ, UR7 ;  /* 0x00000007ff077e24 */ /* 0x000fce000f8e00ff */
.L_x_30:
[----:B------:R-:W-:Y:S05]  /*18f0*/  @!P0 BRA `(.L_x_24) ;  /* 0x0000000000048947 */ /* 0x000fea0003800000 */
[----:B------:R-:W-:Y:S01]  /*1900*/  BPT.TRAP 0x1 ;  /* 0x000000040000795c */ /* 0x000fe20000300000 */
.L_x_24:
[----:B------:R-:W3:Y:S01]  /*1910*/  S2UR UR8, SR_CgaCtaId ;  /* 0x00000000000879c3 */ /* 0x000ee20000008800 */
[----:B------:R-:W-:Y:S01]  /*1920*/  UMOV UR7, 0x400 ;  /* 0x0000040000077882 */ /* 0x000fe20000000000 */
[----:B01----:R-:W-:Y:S01]  /*1930*/  IMAD.U32 R5, RZ, RZ, UR6 ;  /* 0x00000006ff057e24 */ /* 0x003fe2000f8e00ff */
[----:B------:R-:W-:Y:S01]  /*1940*/  SHF.L.U32 R4, R7, 0x1f, RZ ;  /* 0x0000001f07047819 */ /* 0x000fe200000006ff */
[----:B---3--:R-:W-:-:S06]  /*1950*/  ULEA UR7, UR8, UR7, 0x18 ;  /* 0x0000000708077291 */ /* 0x008fcc000f8ec03f */
[----:B------:R-:W-:-:S04]  /*1960*/  IMAD.U32 R6, RZ, RZ, UR7 ;  /* 0x00000007ff067e24 */ /* 0x000fc8000f8e00ff */
[----:B------:R-:W-:-:S04]  /*1970*/  IMAD R5, R5, 0x8, R6 ;  /* 0x0000000805057824 */ /* 0x000fc800078e0206 */
[----:B------:R0:W1:Y:S01]  /*1980*/  SYNCS.PHASECHK.TRANS64.TRYWAIT P1, [R5+URZ], R4 ;  /* 0x00000004050075a7 */ /* 0x000062000802017f */
[----:B------:R-:W-:Y:S05]  /*1990*/  @!P0 BRA `(.L_x_25) ;  /* 0x0000000000048947 */ /* 0x000fea0003800000 */
[----:B------:R-:W-:Y:S01]  /*19a0*/  BPT.TRAP 0x1 ;  /* 0x000000040000795c */ /* 0x000fe20000300000 */
.L_x_25:
[----:B-1----:R-:W-:Y:S05]  /*19b0*/  @P1 BRA `(.L_x_26) ;  /* 0x0000000000081947 */ /* 0x002fea0003800000 */
[----:B------:R-:W1:Y:S02]  /*19c0*/  SYNCS.PHASECHK.TRANS64.TRYWAIT P1, [R5+URZ], R4 ;  /* 0x00000004050075a7 */ /* 0x000e64000802017f */
[----:B-1----:R-:W-:Y:S05]  /*19d0*/  @!P1 BRA `(.L_x_27) ;  /* 0x000000ac00589947 */ /* 0x002fea0003800000 */
.L_x_26:
[----:B------:R-:W-:Y:S01]  /*19e0*/  ULEA UR7, UR6, UR4, 0xa ;  /* 0x0000000406077291 */ /* 0x000fe2000f8e503f */
[----:B------:R-:W-:Y:S01]  /*19f0*/  WARPGROUP.ARRIVE ;  /* 0x00000000000079c5 */ /* 0x000fe20000000000 */
[----:B------:R-:W-:Y:S01]  /*1a00*/  ULEA UR12, UR6, UR5, 0x9 ;  /* 0x00000005060c7291 */ /* 0x000fe2000f8e483f */
[----:B------:R-:W-:Y:S01]  /*1a10*/  UMOV UR9, 0x80000020 ;  /* 0x8000002000097882 */ /* 0x000fe20000000000 */
[----:B------:R-:W-:-:S03]  /*1a20*/  UMOV UR11, 0x80000020 ;  /* 0x80000020000b7882 */ /* 0x000fc60000000000 */
[----:B------:R-:W-:Y:S02]  /*1a30*/  UMOV UR8, UR7 ;  /* 0x0000000700087c82 */ /* 0x000fe40008000000 */
[----:B------:R-:W-:Y:S02]  /*1a40*/  UMOV UR10, UR12 ;  /* 0x0000000c000a7c82 */ /* 0x000fe40008000000 */
[----:B------:R-:W-:Y:S01]  /*1a50*/  HGMMA.64x128x16.F32.BF16 R88, gdesc[UR8], R88, gsb0 ;  /* 0x01e00000085879f0 */ /* 0x000fe20008001858 */
[----:B------:R-:W-:Y:S01]  /*1a60*/  UIADD3 UR8, UR7, 0x200, URZ ;  /* 0x0000020007087890 */ /* 0x000fe2000fffe03f */
[----:B------:R-:W-:Y:S01]  /*1a70*/  UMOV UR9, 0x80000020 ;  /* 0x8000002000097882 */ /* 0x000fe20000000000 */
[----:B------:R-:W-:Y:S02]  /*1a80*/  WARPGROUP.DEPBAR.LE gsb0, 0x0 ;  /* 0x00008000000079c5 */ /* 0x000fe40000010000 */
[----:B------:R-:W-:-:S07]  /*1a90*/  WARPGROUP.ARRIVE ;  /* 0x00000000000079c5 */ /* 0x000fce0000000000 */
[----:B------:R-:W-:Y:S01]  /*1aa0*/  HGMMA.64x128x16.F32.BF16 R24, gdesc[UR8], R24, gsb0 ;  /* 0x01e00000081879f0 */ /* 0x000fe20008001818 */
        /* <DEDUP_REMOVED lines=14> */
[----:B------:R-:W-:Y:S01]  /*1b90*/  BPT.TRAP 0x1 ;  /* 0x000000040000795c */ /* 0x000fe20000300000 */
.L_x_28:
[----:B------:R-:W-:-:S13]  /*1ba0*/  ISETP.NE.AND P1, PT, R22, RZ, PT ;  /* 0x000000ff1600720c */ /* 0x000fda0003f25270 */
[----:B01----:R-:W-:-:S05]  /*1bb0*/  @P1 IMAD R4, R3, 0x8, R6 ;  /* 0x0000000803041824 */ /* 0x003fca00078e0206 */
[----:B------:R-:W-:-:S04]  /*1bc0*/  @P1 IADD3 R5, R4, 0x48, RZ ;  /* 0x0000004804051810 */ /* 0x000fc80007ffe0ff */
[----:B------:R-:W-:-:S04]  /*1bd0*/  @P1 PRMT R5, R152, 0x654, R5 ;  /* 0x0000065498051816 */ /* 0x000fc80000000005 */
[----:B------:R0:W-:Y:S01]  /*1be0*/  @P1 SYNCS.ARRIVE.TRANS64.RED.A1T0 RZ, [R5+URZ], RZ ;  /* 0x000000ff05ff19a7 */ /* 0x0001e2000810043f */
[----:B------:R-:W-:-:S13]  /*1bf0*/  ISETP.GT.U32.AND P1, PT, R19, 0x1, PT ;  /* 0x000000011300780c */ /* 0x000fda0003f24070 */
[----:B0-----:R-:W-:Y:S05]  /*1c00*/  @P1 BRA `(.L_x_29) ;  /* 0x0000000000041947 */ /* 0x001fea0003800000 */
[----:B------:R-:W-:Y:S01]  /*1c10*/  BPT.TRAP 0x1 ;  /* 0x000000040000795c */ /* 0x000fe20000300000 */
.L_x_29:
[----:B------:R-:W-:Y:S01]  /*1c20*/  UIADD3 UR6, UR6, 0x1, URZ ;  /* 0x0000000106067890 */ /* 0x000fe2000fffe03f */
[C---:B------:R-:W-:Y:S01]  /*1c30*/  ISETP.GT.AND P2, PT, R0.reuse, 0x1, PT ;  /* 0x000000010000780c */ /* 0x040fe20003f44270 */
[----:B------:R-:W-:Y:S02]  /*1c40*/  VIADD R3, R3, 0x1 ;  /* 0x0000000103037836 */ /* 0x000fe40000000000 */
[----:B------:R-:W-:Y:S01]  /*1c50*/  UISETP.NE.AND UP0, UPT, UR6, 0x9, UPT ;  /* 0x000000090600788c */ /* 0x000fe2000bf05270 */
[----:B------:R-:W-:Y:S02]  /*1c60*/  VIADD R0, R0, 0xffffffff ;  /* 0xffffffff00007836 */ /* 0x000fe40000000000 */
[C---:B------:R-:W-:Y:S01]  /*1c70*/  ISETP.NE.AND P1, PT, R3.reuse, 0x9, PT ;  /* 0x000000090300780c */ /* 0x040fe20003f25270 */
[----:B------:R-:W-:Y:S02]  /*1c80*/  USEL UR7, URZ, 0x1, UP0 ;  /* 0x000000013f077887 */ /* 0x000fe40008000000 */
[----:B------:R-:W-:Y:S01]  /*1c90*/  USEL UR6, UR6, URZ, UP0 ;  /* 0x0000003f06067287 */ /* 0x000fe20008000000 */
[----:B------:R-:W-:-:S03]  /*1ca0*/  SEL R3, R3, RZ, P1 ;  /* 0x000000ff03037207 */ /* 0x000fc60000800000 */
[----:B------:R-:W-:Y:S01]  /*1cb0*/  LOP3.LUT R7, R7, UR7, RZ, 0x3c, !PT ;  /* 0x0000000707077c12 */ /* 0x000fe2000f8e3cff */
[----:B------:R-:W-:Y:S07]  /*1cc0*/  @P2 BRA `(.L_x_30) ;  /* 0xfffffffc00082947 */ /* 0x000fee000383ffff */
.L_x_23:
[----:B------:R-:W3:Y:S02]  /*1cd0*/  LDC R0, c[0x0][0x28c] ;  /* 0x0000a300ff007b82 */ /* 0x000ee40000000800 */
[----:B---3--:R-:W-:-:S13]  /*1ce0*/  ISETP.GE.AND P1, PT, R0, 0x1, PT ;  /* 0x000000010000780c */ /* 0x008fda0003f26270 */
[----:B------:R-:W-:Y:S05]  /*1cf0*/  @!P1 BRA `(.L_x_31) ;  /* 0x0000000000509947 */ /* 0x000fea0003800000 */
[----:B------:R-:W-:Y:S05]  /*1d00*/  @!P0 BRA `(.L_x_32) ;  /* 0x0000000000048947 */ /* 0x000fea0003800000 */
[----:B------:R-:W-:Y:S01]  /*1d10*/  BPT.TRAP 0x1 ;  /* 0x000000040000795c */ /* 0x000fe20000300000 */
.L_x_32:
[----:B------:R-:W-:Y:S01]  /*1d20*/  ISETP.NE.AND P0, PT, R22, RZ, PT ;  /* 0x000000ff1600720c */ /* 0x000fe20003f05270 */
[----:B------:R-:W-:Y:S01]  /*1d30*/  BSSY B0, `(.L_x_33) ;  /* 0x000000e000007945 */ /* 0x000fe20003800000 */
[----:B------:R-:W-:-:S11]  /*1d40*/  ISETP.GT.U32.AND P1, PT, R19, 0x1, PT ;  /* 0x000000011300780c */ /* 0x000fd60003f24070 */
[----:B------:R-:W-:Y:S05]  /*1d50*/  @!P0 BRA `(.L_x_34) ;  /* 0x00000000002c8947 */ /* 0x000fea0003800000 */
[----:B------:R-:W-:-:S04]  /*1d60*/  UISETP.LT.AND UP0, UPT, UR40, 0x1, UPT ;  /* 0x000000012800788c */ /* 0x000fc8000bf01270 */
[----:B------:R-:W-:-:S04]  /*1d70*/  USEL UR6, UR40, 0x1, UP0 ;  /* 0x0000000128067887 */ /* 0x000fc80008000000 */
[----:B------:R-:W-:-:S04]  /*1d80*/  UIADD3 UR6, UR39, UR40, -UR6 ;  /* 0x0000002827067290 */ /* 0x000fc8000fffe806 */
[----:B------:R-:W-:-:S04]  /*1d90*/  UIMAD.WIDE.U32 UR4, UR6, 0x38e38e39, URZ ;  /* 0x38e38e39060478a5 */ /* 0x000fc8000f8e003f */
[----:B------:R-:W-:-:S04]  /*1da0*/  USHF.R.U32.HI UR4, URZ, 0x1, UR5 ;  /* 0x000000013f047899 */ /* 0x000fc80008011605 */
[----:B------:R-:W-:-:S06]  /*1db0*/  UIMAD UR6, UR4, -0x9, UR6 ;  /* 0xfffffff7040678a4 */ /* 0x000fcc000f8e0206 */
[----:B------:R-:W-:-:S04]  /*1dc0*/  IMAD.U32 R3, RZ, RZ, UR6 ;  /* 0x00000006ff037e24 */ /* 0x000fc8000f8e00ff */
[----:B------:R-:W-:-:S04]  /*1dd0*/  IMAD R0, R3, 0x8, R6 ;  /* 0x0000000803007824 */ /* 0x000fc800078e0206 */
[----:B------:R-:W-:-:S05]  /*1de0*/  VIADD R3, R0, 0x48 ;  /* 0x0000004800037836 */ /* 0x000fca0000000000 */
[----:B------:R-:W-:-:S04]  /*1df0*/  PRMT R3, R152, 0x654, R3 ;  /* 0x0000065498037816 */ /* 0x000fc80000000003 */
[----:B------:R3:W-:Y:S03]  /*1e00*/  SYNCS.ARRIVE.TRANS64.RED.A1T0 RZ, [R3+URZ], RZ ;  /* 0x000000ff03ff79a7 */ /* 0x0007e6000810043f */
.L_x_34:
[----:B------:R-:W-:Y:S05]  /*1e10*/  BSYNC B0 ;  /* 0x0000000000007941 */ /* 0x000fea0003800000 */
.L_x_33:
[----:B------:R-:W-:Y:S05]  /*1e20*/  @P1 BRA `(.L_x_31) ;  /* 0x0000000000041947 */ /* 0x000fea0003800000 */
[----:B------:R-:W-:Y:S01]  /*1e30*/  BPT.TRAP 0x1 ;  /* 0x000000040000795c */ /* 0x000fe20000300000 */
.L_x_31:
[----:B------:R-:W4:Y:S01]  /*1e40*/  LDC R6, c[0x0][0x288] ;  /* 0x0000a200ff067b82 */ /* 0x000f220000000800 */
[--C-:B------:R-:W-:Y:S01]  /*1e50*/  SHF.R.U32.HI R0, RZ, 0x2, R18.reuse ;  /* 0x00000002ff007819 */ /* 0x100fe20000011612 */
[----:B------:R-:W-:Y:S01]  /*1e60*/  IMAD.SHL.U32 R13, R154, 0x80, RZ ;  /* 0x000000809a0d7824 */ /* 0x000fe200078e00ff */
[----:B01----:R-:W-:Y:S01]  /*1e70*/  SHF.R.U32.HI R5, RZ, 0x7, R18 ;  /* 0x00000007ff057819 */ /* 0x003fe20000011612 */
[----:B------:R-:W-:Y:S01]  /*1e80*/  UIADD3 UR39, UR40, UR39, URZ ;  /* 0x0000002728277290 */ /* 0x000fe2000fffe03f */
[----:B------:R-:W-:Y:S01]  /*1e90*/  LOP3.LUT R4, R18, 0x60, RZ, 0xc0, !PT ;  /* 0x0000006012047812 */ /* 0x000fe200078ec0ff */
[----:B------:R-:W-:Y:S01]  /*1ea0*/  ULDC UR7, c[0x0][0x284] ;  /* 0x0000a10000077ab9 */ /* 0x000fe20000000800 */
[----:B---3--:R-:W-:Y:S01]  /*1eb0*/  LOP3.LUT R3, R0, 0x7, RZ, 0xc0, !PT ;  /* 0x0000000700037812 */ /* 0x008fe200078ec0ff */
[----:B------:R-:W-:Y:S01]  /*1ec0*/  UISETP.GT.U32.AND UP0, UPT, UR39, 0x8, UPT ;  /* 0x000000082700788c */ /* 0x000fe2000bf04070 */
[----:B------:R-:W-:Y:S01]  /*1ed0*/  LOP3.LUT R0, R5, 0x1, RZ, 0xc0, !PT ;  /* 0x0000000105007812 */ /* 0x000fe200078ec0ff */
[----:B------:R-:W-:Y:S01]  /*1ee0*/  UISETP.GE.U32.AND UP1, UPT, UR40, 0x9, UPT ;  /* 0x000000092800788c */ /* 0x000fe2000bf26070 */
[----:B------:R-:W-:Y:S01]  /*1ef0*/  SHF.R.U32.HI R10, RZ, 0x1, R4 ;  /* 0x00000001ff0a7819 */ /* 0x000fe20000011604 */
[----:B------:R-:W-:Y:S01]  /*1f00*/  UISETP.LT.U32.AND UP0, UPT, UR40, 0x9, UP0 ;  /* 0x000000092800788c */ /* 0x000fe20008701070 */
[----:B------:R-:W-:Y:S01]  /*1f10*/  LOP3.LUT R4, R18, 0x3, RZ, 0xc0, !PT ;  /* 0x0000000312047812 */ /* 0x000fe200078ec0ff */
[----:B------:R-:W-:Y:S01]  /*1f20*/  IMAD.SHL.U32 R8, R0, 0x40, RZ ;  /* 0x0000004000087824 */ /* 0x000fe200078e00ff */
[----:B------:R-:W-:Y:S01]  /*1f30*/  IADD3 R5, RZ, -R10, -R3 ;  /* 0x8000000aff057210 */ /* 0x000fe20007ffe803 */
[----:B------:R-:W-:Y:S01]  /*1f40*/  ULDC.64 UR8, c[0x0][0x5d0] ;  /* 0x0001740000087ab9 */ /* 0x000fe20000000a00 */
[----:B------:R-:W-:Y:S01]  /*1f50*/  SHF.R.S32.HI R21, RZ, 0x1f, R23 ;  /* 0x0000001fff157819 */ /* 0x000fe20000011417 */
[----:B------:R-:W-:Y:S01]  /*1f60*/  UIMAD.WIDE.U32 UR4, UR39, 0x38e38e39, URZ ;  /* 0x38e38e39270478a5 */ /* 0x000fe2000f8e003f */
[----:B--2---:R-:W-:Y:S01]  /*1f70*/  LOP3.LUT R157, R8, 0x40, R3, 0xe2, !PT ;  /* 0x00000040089d7812 */ /* 0x004fe200078ee203 */
[----:B------:R-:W-:Y:S01]  /*1f80*/  IMAD R3, R0, -0x40, R5 ;  /* 0xffffffc000037824 */ /* 0x000fe200078e0205 */
[----:B------:R-:W-:Y:S01]  /*1f90*/  USEL UR6, URZ, 0x1, !UP0 ;  /* 0x000000013f067887 */ /* 0x000fe2000c000000 */
[----:B------:R-:W-:Y:S01]  /*1fa0*/  IMAD.SHL.U32 R0, R153, 0x100, RZ ;  /* 0x0000010099007824 */ /* 0x000fe200078e00ff */
[----:B------:R-:W-:Y:S01]  /*1fb0*/  USHF.R.U32.HI UR4, URZ, 0x1, UR5 ;  /* 0x000000013f047899 */ /* 0x000fe20008011605 */
[----:B----4-:R-:W-:Y:S01]  /*1fc0*/  IMAD R12, R4, -0x2, R6 ;  /* 0xfffffffe040c7824 */ /* 0x010fe200078e0206 */
[----:B------:R-:W-:Y:S01]  /*1fd0*/  ISETP.GE.AND P0, PT, R13, R6, PT ;  /* 0x000000060d00720c */ /* 0x000fe20003f06270 */
[----:B------:R-:W-:Y:S01]  /*1fe0*/  IMAD.SHL.U32 R6, R18, 0x2, RZ ;  /* 0x0000000212067824 */ /* 0x000fe200078e00ff */
[----:B------:R-:W-:Y:S01]  /*1ff0*/  ULOP3.LUT UR38, UR38, UR6, URZ, 0x3c, !UPT ;  /* 0x0000000626267292 */ /* 0x000fe2000f8e3c3f */
[----:B------:R-:W-:Y:S01]  /*2000*/  IMAD R4, R21, UR8, RZ ;  /* 0x0000000815047c24 */ /* 0x000fe2000f8e02ff */
[C---:B------:R-:W-:Y:S01]  /*2010*/  ISETP.GE.OR P0, PT, R0.reuse, UR7, P0 ;  /* 0x0000000700007c0c */ /* 0x040fe20008706670 */
[----:B------:R-:W-:Y:S01]  /*2020*/  IMAD.WIDE R8, R153, 0x100, RZ ;  /* 0x0000010099087825 */ /* 0x000fe200078e02ff */
[----:B------:R-:W-:Y:S01]  /*2030*/  LOP3.LUT R6, R13, 0x6, R6, 0xf8, !PT ;  /* 0x000000060d067812 */ /* 0x000fe200078ef806 */
[----:B------:R-:W-:Y:S01]  /*2040*/  UIMAD UR39, UR4, -0x9, UR39 ;  /* 0xfffffff7042778a4 */ /* 0x000fe2000f8e0227 */
[----:B------:R-:W-:Y:S01]  /*2050*/  IADD3 R3, -R0, UR7, R3 ;  /* 0x0000000700037c10 */ /* 0x000fe2000fffe103 */
[----:B------:R-:W-:Y:S01]  /*2060*/  IMAD R11, R23, UR9, R4 ;  /* 0x00000009170b7c24 */ /* 0x000fe2000f8e0204 */
[----:B------:R-:W-:Y:S01]  /*2070*/  SHF.R.S32.HI R7, RZ, 0x1f, R6 ;  /* 0x0000001fff077819 */ /* 0x000fe20000011406 */
[----:B------:R-:W-:Y:S01]  /*2080*/  @UP1 ULOP3.LUT UR38, UR38, 0x1, UR4, 0x78, !UPT ;  /* 0x0000000126261892 */ /* 0x000fe2000f8e7804 */
[----:B------:R-:W-:Y:S01]  /*2090*/  LOP3.LUT R157, R8, R157, R10, 0xfe, !PT ;  /* 0x0000009d089d7212 */ /* 0x000fe200078efe0a */
[----:B------:R-:W-:-:S02]  /*20a0*/  IMAD.IADD R0, R12, 0x1, -R13 ;  /* 0x000000010c007824 */ /* 0x000fc400078e0a0d */
[----:B------:R-:W-:-:S04]  /*20b0*/  IMAD.WIDE.U32 R4, R23, UR8, R6 ;  /* 0x0000000817047c25 */ /* 0x000fc8000f8e0006 */
[----:B------:R-:W-:Y:S02]  /*20c0*/  IMAD.IADD R11, R5, 0x1, R11 ;  /* 0x00000001050b7824 */ /* 0x000fe400078e020b */
[----:B------:R-:W-:Y:S02]  /*20d0*/  IMAD.MOV.U32 R153, RZ, RZ, -0x1 ;  /* 0xffffffffff997424 */ /* 0x000fe400078e00ff */
[----:B------:R-:W-:Y:S01]  /*20e0*/  IMAD.MOV.U32 R10, RZ, RZ, R4 ;  /* 0x000000ffff0a7224 */ /* 0x000fe200078e0004 */
[----:B------:R-:W-:Y:S06]  /*20f0*/  @P0 BRA `(.L_x_35) ;  /* 0x0000008400680947 */ /* 0x000fec0003800000 */
[----:B------:R-:W0:Y:S01]  /*2100*/  LDC.64 R4, c[0x0][0x5c8] ;  /* 0x00017200ff047b82 */ /* 0x000e220000000a00 */
[----:B-----5:R-:W-:Y:S01]  /*2110*/  FSETP.NEU.AND P0, PT, R156, RZ, PT ;  /* 0x000000ff9c00720b */ /* 0x020fe20003f0d000 */
[----:B------:R-:W-:Y:S01]  /*2120*/  BSSY B0, `(.L_x_35) ;  /* 0x0000857000007945 */ /* 0x000fe20003800000 */
[----:B------:R-:W-:-:S04]  /*2130*/  ISETP.GT.AND P3, PT, R3, RZ, PT ;  /* 0x000000ff0300720c */ /* 0x000fc80003f64270 */
[----:B------:R-:W-:Y:S01]  /*2140*/  ISETP.GT.AND P1, PT, R0, RZ, P3 ;  /* 0x000000ff0000720c */ /* 0x000fe20001f24270 */
[-C--:B0-----:R-:W-:Y:S02]  /*2150*/  IMAD R12, R9, R4.reuse, RZ ;  /* 0x00000004090c7224 */ /* 0x081fe400078e02ff */
[----:B------:R-:W-:-:S04]  /*2160*/  IMAD.WIDE.U32 R168, R157, R4, R10 ;  /* 0x000000049da87225 */ /* 0x000fc800078e000a */
[----:B------:R-:W-:-:S04]  /*2170*/  IMAD R11, R157, R5, R12 ;  /* 0x000000059d0b7224 */ /* 0x000fc800078e020c */
[----:B------:R-:W-:Y:S01]  /*2180*/  IMAD.IADD R167, R169, 0x1, R11 ;  /* 0x00000001a9a77824 */ /* 0x000fe200078e020b */
[----:B------:R-:W-:Y:S06]  /*2190*/  @!P0 BRA `(.L_x_36) ;  /* 0x0000006000088947 */ /* 0x000fec0003800000 */
[----:B------:R-:W0:Y:S01]  /*21a0*/  LDC.64 R12, c[0x0][0x5b8] ;  /* 0x00016e00ff0c7b82 */ /* 0x000e220000000a00 */
[----:B------:R-:W-:-:S07]  /*21b0*/  ULDC.64 UR4, c[0x0][0x5c0] ;  /* 0x0001700000047ab9 */ /* 0x000fce0000000a00 */
[----:B------:R-:W1:Y:S08]  /*21c0*/  LDC.64 R14, c[0x0][0x5b0] ;  /* 0x00016c00ff0e7b82 */ /* 0x000e700000000a00 */
[----:B------:R-:W2:Y:S01]  /*21d0*/  LDC.64 R10, c[0x0][0x5a8] ;  /* 0x00016a00ff0a7b82 */ /* 0x000ea20000000a00 */
[----:B0-----:R-:W-:-:S04]  /*21e0*/  IMAD R20, R21, R12, RZ ;  /* 0x0000000c15147224 */ /* 0x001fc800078e02ff */
[C---:B------:R-:W-:Y:S02]  /*21f0*/  IMAD R13, R23.reuse, R13, R20 ;  /* 0x0000000d170d7224 */ /* 0x040fe400078e0214 */
[----:B------:R-:W-:-:S04]  /*2200*/  IMAD.WIDE.U32 R20, R23, R12, R6 ;  /* 0x0000000c17147225 */ /* 0x000fc800078e0006 */
[-C--:B-1----:R-:W-:Y:S01]  /*2210*/  IMAD R154, R9, R14.reuse, RZ ;  /* 0x0000000e099a7224 */ /* 0x082fe200078e02ff */
[----:B------:R-:W-:Y:S01]  /*2220*/  IADD3 R159, R21, R13, RZ ;  /* 0x0000000d159f7210 */ /* 0x000fe20007ffe0ff */
[----:B------:R-:W-:Y:S02]  /*2230*/  IMAD.MOV.U32 R158, RZ, RZ, R20 ;  /* 0x000000ffff9e7224 */ /* 0x000fe400078e0014 */
[C---:B------:R-:W-:Y:S02]  /*2240*/  IMAD R169, R157.reuse, R15, R154 ;  /* 0x0000000f9da97224 */ /* 0x040fe400078e029a */
[----:B------:R-:W-:-:S04]  /*2250*/  IMAD.WIDE.U32 R160, R157, R14, R158 ;  /* 0x0000000e9da07225 */ /* 0x000fc800078e009e */
[----:B------:R-:W-:Y:S01]  /*2260*/  IMAD.IADD R154, R161, 0x1, R169 ;  /* 0x00000001a19a7824 */ /* 0x000fe200078e02a9 */
[----:B--2---:R-:W-:-:S04]  /*2270*/  LEA R162, P0, R160, R10, 0x1 ;  /* 0x0000000aa0a27211 */ /* 0x004fc800078008ff */
[----:B------:R-:W-:-:S05]  /*2280*/  LEA.HI.X R163, R160, R11, R154, 0x1, P0 ;  /* 0x0000000ba0a37211 */ /* 0x000fca00000f0c9a */
[----:B------:R-:W2:Y:S01]  /*2290*/  @P1 LDG.E.LTC128B.U16 R154, desc[UR36][R162.64] ;  /* 0x00000024a29a1981 */ /* 0x000ea2000c1e1520 */
[----:B------:R-:W-:Y:S01]  /*22a0*/  IMAD.WIDE.U32 R164, R157, R14, R6 ;  /* 0x0000000e9da47225 */ /* 0x000fe200078e0006 */
[----:B------:R-:W-:Y:S01]  /*22b0*/  ISETP.GT.AND P2, PT, R0, 0x1, P3 ;  /* 0x000000010000780c */ /* 0x000fe20001f44270 */
[----:B------:R-:W-:Y:S01]  /*22c0*/  BSSY B1, `(.L_x_37) ;  /* 0x0000012000017945 */ /* 0x000fe20003800000 */
[----:B------:R-:W-:Y:S01]  /*22d0*/  LEA R160, P0, R168, UR4, 0x1 ;  /* 0x00000004a8a07c11 */ /* 0x000fe2000f8008ff */
[----:B------:R-:W-:Y:S02]  /*22e0*/  IMAD.IADD R165, R169, 0x1, R165 ;  /* 0x00000001a9a57824 */ /* 0x000fe400078e02a5 */
[----:B------:R-:W-:-:S04]  /*22f0*/  IMAD.WIDE.U32 R164, R23, R12, R164 ;  /* 0x0000000c17a47225 */ /* 0x000fc800078e00a4 */
[----:B--2---:R-:W-:-:S04]  /*2300*/  IMAD.U32 R161, R154, 0x10000, RZ ;  /* 0x000100009aa17824 */ /* 0x004fc800078e00ff */
[----:B------:R-:W-:-:S04]  /*2310*/  FMUL R161, R161, R156 ;  /* 0x0000009ca1a17220 */ /* 0x000fc80000400000 */
[----:B------:R-:W-:Y:S01]  /*2320*/  FFMA R161, R88, R155, R161 ;  /* 0x0000009b58a17223 */ /* 0x000fe200000000a1 */
[----:B------:R-:W-:-:S04]  /*2330*/  IMAD.IADD R88, R13, 0x1, R165 ;  /* 0x000000010d587824 */ /* 0x000fc800078e02a5 */
[----:B------:R-:W-:Y:S02]  /*2340*/  F2FP.BF16.F32.PACK_AB R163, RZ, R161 ;  /* 0x000000a1ffa3723e */ /* 0x000fe400000010ff */
[----:B------:R-:W-:Y:S02]  /*2350*/  LEA.HI.X R161, R168, UR5, R167, 0x1, P0 ;  /* 0x00000005a8a17c11 */ /* 0x000fe400080f0ca7 */
[----:B------:R-:W-:Y:S02]  /*2360*/  PRMT R165, R163, 0x7610, R165 ;  /* 0x00007610a3a57816 */ /* 0x000fe400000000a5 */
[----:B------:R-:W-:-:S03]  /*2370*/  LEA R162, P0, R164, R10, 0x1 ;  /* 0x0000000aa4a27211 */ /* 0x000fc600078008ff */
[----:B------:R0:W-:Y:S01]  /*2380*/  @P1 STG.E.U16 desc[UR36][R160.64], R165 ;  /* 0x000000a5a0001986 */ /* 0x0001e2000c101524 */
[----:B------:R-:W-:Y:S01]  /*2390*/  LEA.HI.X R163, R164, R11, R88, 0x1, P0 ;  /* 0x0000000ba4a37211 */ /* 0x000fe200000f0c58 */
[C---:B------:R-:W-:Y:S01]  /*23a0*/  IMAD.SHL.U32 R164, R14.reuse, 0x8, RZ ;  /* 0x000000080ea47824 */ /* 0x040fe200078e00ff */
[----:B0-----:R-:W-:Y:S01]  /*23b0*/  SHF.L.U64.HI R165, R14, 0x3, R15 ;  /* 0x000000030ea57819 */ /* 0x001fe2000001020f */
[----:B------:R-:W-:Y:S06]  /*23c0*/  @!P2 BRA `(.L_x_38) ;  /* 0x000000000004a947 */ /* 0x000fec0003800000 */
[----:B------:R0:W5:Y:S02]  /*23d0*/  LDG.E.LTC128B.U16 R154, desc[UR36][R162.64+0x2] ;  /* 0x00000224a29a7981 */ /* 0x000164000c1e1520 */
.L_x_38:
[----:B------:R-:W-:Y:S05]  /*23e0*/  BSYNC B1 ;  /* 0x0000000000017941 */ /* 0x000fea0003800000 */
.L_x_37:
[----:B-----5:R-:W-:Y:S01]  /*23f0*/  IMAD.U32 R167, R154, 0x10000, RZ ;  /* 0x000100009aa77824 */ /* 0x020fe200078e00ff */
[----:B------:R-:W-:Y:S01]  /*2400*/  ISETP.GT.AND P0, PT, R3, 0x8, PT ;  /* 0x000000080300780c */ /* 0x000fe20003f04270 */
[----:B------:R-:W-:-:S04]  /*2410*/  IMAD.WIDE.U32 R172, R157, R14, R164 ;  /* 0x0000000e9dac7225 */ /* 0x000fc800078e00a4 */
[----:B------:R-:W-:Y:S01]  /*2420*/  FMUL R88, R167, R156 ;  /* 0x0000009ca7587220 */ /* 0x000fe20000400000 */
[----:B------:R-:W-:Y:S01]  /*2430*/  ISETP.GT.AND P1, PT, R0, RZ, P0 ;  /* 0x000000ff0000720c */ /* 0x000fe20000724270 */
[----:B------:R-:W-:Y:S01]  /*2440*/  IMAD.IADD R171, R169, 0x1, R173 ;  /* 0x00000001a9ab7824 */ /* 0x000fe200078e02ad */
[----:B------:R-:W-:Y:S01]  /*2450*/  IADD3 R167, P4, R20, R172, RZ ;  /* 0x000000ac14a77210 */ /* 0x000fe20007f9e0ff */
[----:B------:R-:W-:-:S04]  /*2460*/  FFMA R89, R89, R155, R88 ;  /* 0x0000009b59597223 */ /* 0x000fc80000000058 */
[----:B------:R-:W-:Y:S01]  /*2470*/  IMAD.X R168, R171, 0x1, R159, P4 ;  /* 0x00000001aba87824 */ /* 0x000fe200020e069f */
[C---:B------:R-:W-:Y:S02]  /*2480*/  LEA R88, P4, R167.reuse, R10, 0x1 ;  /* 0x0000000aa7587211 */ /* 0x040fe400078808ff */
[----:B------:R-:W-:Y:S02]  /*2490*/  F2FP.BF16.F32.PACK_AB R169, RZ, R89 ;  /* 0x00000059ffa9723e */ /* 0x000fe400000010ff */
[--C-:B------:R-:W-:Y:S02]  /*24a0*/  LEA.HI.X R89, R167, R11, R168.reuse, 0x1, P4 ;  /* 0x0000000ba7597211 */ /* 0x100fe400020f0ca8 */
[----:B------:R-:W-:-:S05]  /*24b0*/  PRMT R168, R169, 0x7610, R168 ;  /* 0x00007610a9a87816 */ /* 0x000fca00000000a8 */
[----:B------:R1:W-:Y:S04]  /*24c0*/  @P2 STG.E.U16 desc[UR36][R160.64+0x2], R168 ;  /* 0x000002a8a0002986 */ /* 0x0003e8000c101524 */
[----:B------:R2:W3:Y:S01]  /*24d0*/  @P1 LDG.E.LTC128B.U16 R154, desc[UR36][R88.64] ;  /* 0x00000024589a1981 */ /* 0x0004e2000c1e1520 */
[----:B------:R-:W-:Y:S01]  /*24e0*/  IMAD.SHL.U32 R167, R4, 0x10, RZ ;  /* 0x0000001004a77824 */ /* 0x000fe200078e00ff */
[----:B------:R-:W-:Y:S01]  /*24f0*/  IADD3 R172, P2, R6, R172, RZ ;  /* 0x000000ac06ac7210 */ /* 0x000fe20007f5e0ff */
[----:B------:R-:W-:Y:S03]  /*2500*/  BSSY B1, `(.L_x_39) ;  /* 0x0000011000017945 */ /* 0x000fe60003800000 */
[----:B------:R-:W-:Y:S01]  /*2510*/  IADD3 R170, P4, R167, R160, RZ ;  /* 0x000000a0a7aa7210 */ /* 0x000fe20007f9e0ff */
[----:B------:R-:W-:Y:S01]  /*2520*/  IMAD.X R173, R7, 0x1, R171, P2 ;  /* 0x0000000107ad7824 */ /* 0x000fe200010e06ab */
[----:B------:R-:W-:Y:S01]  /*2530*/  ISETP.GT.AND P2, PT, R0, 0x1, P0 ;  /* 0x000000010000780c */ /* 0x000fe20000744270 */
[----:B------:R-:W-:-:S04]  /*2540*/  IMAD.WIDE.U32 R172, R23, R12, R172 ;  /* 0x0000000c17ac7225 */ /* 0x000fc800078e00ac */
[----:B-1----:R-:W-:Y:S01]  /*2550*/  IMAD.IADD R168, R13, 0x1, R173 ;  /* 0x000000010da87824 */ /* 0x002fe200078e02ad */
[----:B--2---:R-:W-:-:S04]  /*2560*/  LEA R88, P5, R172, R10, 0x1 ;  /* 0x0000000aac587211 */ /* 0x004fc800078a08ff */
[----:B------:R-:W-:Y:S01]  /*2570*/  LEA.HI.X R89, R172, R11, R168, 0x1, P5 ;  /* 0x0000000bac597211 */ /* 0x000fe200028f0ca8 */
[----:B---3--:R-:W-:-:S04]  /*2580*/  IMAD.U32 R169, R154, 0x10000, RZ ;  /* 0x000100009aa97824 */ /* 0x008fc800078e00ff */
[----:B------:R-:W-:-:S04]  /*2590*/  FMUL R169, R169, R156 ;  /* 0x0000009ca9a97220 */ /* 0x000fc80000400000 */
[----:B------:R-:W-:Y:S01]  /*25a0*/  FFMA R90, R90, R155, R169 ;  /* 0x0000009b5a5a7223 */ /* 0x000fe200000000a9 */
[----:B------:R-:W-:-:S04]  /*25b0*/  SHF.L.U64.HI R169, R4, 0x4, R5 ;  /* 0x0000000404a97819 */ /* 0x000fc80000010205 */
[----:B------:R-:W-:Y:S01]  /*25c0*/  F2FP.BF16.F32.PACK_AB R90, RZ, R90 ;  /* 0x0000005aff5a723e */ /* 0x000fe200000010ff */
[----:B------:R-:W-:-:S05]  /*25d0*/  IMAD.X R171, R169, 0x1, R161, P4 ;  /* 0x00000001a9ab7824 */ /* 0x000fca00020e06a1 */
[----:B------:R1:W-:Y:S01]  /*25e0*/  @P1 STG.E.U16 desc[UR36][R170.64], R90 ;  /* 0x0000005aaa001986 */ /* 0x0003e2000c101524 */
[----:B------:R-:W-:Y:S05]  /*25f0*/  @!P2 BRA `(.L_x_40) ;  /* 0x000000000004a947 */ /* 0x000fea0003800000 */
[----:B------:R2:W5:Y:S02]  /*2600*/  LDG.E.LTC128B.U16 R154, desc[UR36][R88.64+0x2] ;  /* 0x00000224589a7981 */ /* 0x000564000c1e1520 */
.L_x_40:
[----:B------:R-:W-:Y:S05]  /*2610*/  BSYNC B1 ;  /* 0x0000000000017941 */ /* 0x000fea0003800000 */
.L_x_39:
[----:B-----5:R-:W-:Y:S01]  /*2620*/  SHF.L.U32 R173, R154, 0x10, RZ ;  /* 0x000000109aad7819 */ /* 0x020fe200000006ff */
[----:B------:R-:W-:Y:S01]  /*2630*/  BSSY B1, `(.L_x_41) ;  /* 0x000000b000017945 */ /* 0x000fe20003800000 */
[----:B------:R-:W-:-:S03]  /*2640*/  ISETP.GT.AND P1, PT, R0, 0x8, P3 ;  /* 0x000000080000780c */ /* 0x000fc60001f24270 */
[----:B-1----:R-:W-:-:S04]  /*2650*/  FMUL R90, R173, R156 ;  /* 0x0000009cad5a7220 */ /* 0x002fc80000400000 */
[----:B------:R-:W-:Y:S01]  /*2660*/  FFMA R90, R91, R155, R90 ;  /* 0x0000009b5b5a7223 */ /* 0x000fe2000000005a */
[----:B------:R-:W-:-:S04]  /*2670*/  @P2 IMAD.MOV.U32 R91, RZ, RZ, R171 ;  /* 0x000000ffff5b2224 */ /* 0x000fc800078e00ab */
[----:B------:R-:W-:-:S04]  /*2680*/  F2FP.BF16.F32.PACK_AB R90, RZ, R90 ;  /* 0x0000005aff5a723e */ /* 0x000fc800000010ff */
[----:B------:R-:W-:Y:S01]  /*2690*/  PRMT R168, R90, 0x7610, R168 ;  /* 0x000076105aa87816 */ /* 0x000fe200000000a8 */
[----:B------:R-:W-:-:S05]  /*26a0*/  @P2 IMAD.MOV.U32 R90, RZ, RZ, R170 ;  /* 0x000000ffff5a2224 */ /* 0x000fca00078e00aa */
[----:B------:R1:W-:Y:S01]  /*26b0*/  @P2 STG.E.U16 desc[UR36][R90.64+0x2], R168 ;  /* 0x000002a85a002986 */ /* 0x0003e2000c101524 */
[----:B------:R-:W-:Y:S05]  /*26c0*/  @!P1 BRA `(.L_x_42) ;  /* 0x0000000000049947 */ /* 0x000fea0003800000 */
[----:B------:R3:W5:Y:S02]  /*26d0*/  LDG.E.LTC128B.U16 R154, desc[UR36][R162.64+0x10] ;  /* 0x00001024a29a7981 */ /* 0x000764000c1e1520 */
.L_x_42:
[----:B------:R-:W-:Y:S05]  /*26e0*/  BSYNC B1 ;  /* 0x0000000000017941 */ /* 0x000fea0003800000 */
.L_x_41:
[----:B-1---5:R-:W-:Y:S01]  /*26f0*/  IMAD.U32 R91, R154, 0x10000, RZ ;  /* 0x000100009a5b7824 */ /* 0x022fe200078e00ff */
[----:B------:R-:W-:Y:S01]  /*2700*/  ISETP.GT.AND P2, PT, R0, 0x9, P3 ;  /* 0x000000090000780c */ /* 0x000fe20001f44270 */
[----:B------:R-:W-:Y:S01]  /*2710*/  @P1 IMAD.MOV.U32 R90, RZ, RZ, R160 ;  /* 0x000000ffff5a1224 */ /* 0x000fe200078e00a0 */
[----:B------:R-:W-:Y:S01]  /*2720*/  BSSY B1, `(.L_x_43) ;  /* 0x0000009000017945 */ /* 0x000fe20003800000 */
[----:B------:R-:W-:-:S04]  /*2730*/  FMUL R91, R91, R156 ;  /* 0x0000009c5b5b7220 */ /* 0x000fc80000400000 */
[----:B------:R-:W-:-:S05]  /*2740*/  FFMA R91, R92, R155, R91 ;  /* 0x0000009b5c5b7223 */ /* 0x000fca000000005b */
[----:B------:R-:W-:-:S04]  /*2750*/  F2FP.BF16.F32.PACK_AB R91, RZ, R91 ;  /* 0x0000005bff5b723e */ /* 0x000fc800000010ff */
[----:B------:R-:W-:Y:S01]  /*2760*/  PRMT R92, R91, 0x7610, R92 ;  /* 0x000076105b5c7816 */ /* 0x000fe2000000005c */
[----:B------:R-:W-:-:S05]  /*2770*/  @P1 IMAD.MOV.U32 R91, RZ, RZ, R161 ;  /* 0x000000ffff5b1224 */ /* 0x000fca00078e00a1 */
[----:B------:R1:W-:Y:S01]  /*2780*/  @P1 STG.E.U16 desc[UR36][R90.64+0x10], R92 ;  /* 0x0000105c5a001986 */ /* 0x0003e2000c101524 */
[----:B------:R-:W-:Y:S05]  /*2790*/  @!P2 BRA `(.L_x_44) ;  /* 0x000000000004a947 */ /* 0x000fea0003800000 */
[----:B------:R4:W5:Y:S02]  /*27a0*/  LDG.E.LTC128B.U16 R154, desc[UR36][R162.64+0x12] ;  /* 0x00001224a29a7981 */ /* 0x000964000c1e1520 */
.L_x_44:
[----:B------:R-:W-:Y:S05]  /*27b0*/  BSYNC B1 ;  /* 0x0000000000017941 */ /* 0x000fea0003800000 */
.L_x_43:
[----:B-1---5:R-:W-:Y:S01]  /*27c0*/  IMAD.U32 R91, R154, 0x10000, RZ ;  /* 0x000100009a5b7824 */ /* 0x022fe200078e00ff */
[----:B------:R-:W-:Y:S01]  /*27d0*/  ISETP.GT.AND P1, PT, R0, 0x8, P0 ;  /* 0x000000080000780c */ /* 0x000fe20000724270 */
[----:B------:R-:W-:Y:S02]  /*27e0*/  BSSY B1, `(.L_x_45) ;  /* 0x000000a000017945 */ /* 0x000fe40003800000 */
[----:B------:R-:W-:Y:S01]  /*27f0*/  FMUL R90, R91, R156 ;  /* 0x0000009c5b5a7220 */ /* 0x000fe20000400000 */
[----:B------:R-:W-:-:S03]  /*2800*/  @P2 IMAD.MOV.U32 R91, RZ, RZ, R161 ;  /* 0x000000ffff5b2224 */ /* 0x000fc600078e00a1 */
[----:B------:R-:W-:-:S05]  /*2810*/  FFMA R90, R93, R155, R90 ;  /* 0x0000009b5d5a7223 */ /* 0x000fca000000005a */
[----:B------:R-:W-:-:S04]  /*2820*/  F2FP.BF16.F32.PACK_AB R90, RZ, R90 ;  /* 0x0000005aff5a723e */ /* 0x000fc800000010ff */
[----:B------:R-:W-:Y:S01]  /*2830*/  PRMT R92, R90, 0x7610, R92 ;  /* 0x000076105a5c7816 */ /* 0x000fe2000000005c */
[----:B------:R-:W-:-:S05]  /*2840*/  @P2 IMAD.MOV.U32 R90, RZ, RZ, R160 ;  /* 0x000000ffff5a2224 */ /* 0x000fca00078e00a0 */
[----:B------:R1:W-:Y:S01]  /*2850*/  @P2 STG.E.U16 desc[UR36][R90.64+0x12], R92 ;  /* 0x0000125c5a002986 */ /* 0x0003e2000c101524 */
[----:B------:R-:W-:Y:S05]  /*2860*/  @!P1 BRA `(.L_x_46) ;  /* 0x0000000000049947 */ /* 0x000fea0003800000 */
[----:B------:R0:W5:Y:S02]  /*2870*/  LDG.E.LTC128B.U16 R154, desc[UR36][R88.64+0x10] ;  /* 0x00001024589a7981 */ /* 0x000164000c1e1520 */
.L_x_46:
[----:B------:R-:W-:Y:S05]  /*2880*/  BSYNC B1 ;  /* 0x0000000000017941 */ /* 0x000fea0003800000 */
.L_x_45:
        /* <DEDUP_REMOVED lines=12> */
.L_x_48:
[----:B------:R-:W-:Y:S05]  /*2950*/  BSYNC B1 ;  /* 0x0000000000017941 */ /* 0x000fea0003800000 */
.L_x_47:
        /* <DEDUP_REMOVED lines=12> */
.L_x_50:
[----:B------:R-:W-:Y:S05]  /*2a20*/  BSYNC B1 ;  /* 0x0000000000017941 */ /* 0x000fea0003800000 */
.L_x_49:
[----:B-1---5:R-:W-:Y:S01]  /*2a30*/  SHF.L.U32 R91, R154, 0x10, RZ ;  /* 0x000000109a5b7819 */ /* 0x022fe200000006ff */
[----:B------:R-:W-:Y:S01]  /*2a40*/  @P1 IMAD.MOV.U32 R90, RZ, RZ, R160 ;  /* 0x000000ffff5a1224 */ /* 0x000fe200078e00a0 */
[----:B------:R-:W-:Y:S01]  /*2a50*/  ISETP.GT.AND P2, PT, R0, 0x11, P3 ;  /* 0x000000110000780c */ /* 0x000fe20001f44270 */
[----:B------:R-:W-:Y:S02]  /*2a60*/  BSSY B1, `(.L_x_51) ;  /* 0x0000009000017945 */ /* 0x000fe40003800000 */
        /* <DEDUP_REMOVED lines=8> */
.L_x_52:
[----:B------:R-:W-:Y:S05]  /*2af0*/  BSYNC B1 ;  /* 0x0000000000017941 */ /* 0x000fea0003800000 */
.L_x_51:
        /* <DEDUP_REMOVED lines=12> */
.L_x_54:
[----:B------:R-:W-:Y:S05]  /*2bc0*/  BSYNC B1 ;  /* 0x0000000000017941 */ /* 0x000fea0003800000 */
.L_x_53:
        /* <DEDUP_REMOVED lines=12> */
.L_x_56:
[----:B------:R-:W-:Y:S05]  /*2c90*/  BSYNC B1 ;  /* 0x0000000000017941 */ /* 0x000fea0003800000 */
.L_x_55:
        /* <DEDUP_REMOVED lines=12> */
.L_x_58:
[----:B------:R-:W-:Y:S05]  /*2d60*/  BSYNC B1 ;  /* 0x0000000000017941 */ /* 0x000fea0003800000 */
.L_x_57:
        /* <DEDUP_REMOVED lines=12> */
.L_x_60:
[----:B------:R-:W-:Y:S05]  /*2e30*/  BSYNC B1 ;  /* 0x0000000000017941 */ /* 0x000fea0003800000 */
.L_x_59:
[----:B-1---5:R-:W-:Y:S01]  /*2e40*/  SHF.L.U32 R91, R154, 0x10, RZ ;  /* 0x000000109a5b7819 */ /* 0x022fe200000006ff */
[----:B------:R-:W-:Y:S01]  /*2e50*/  BSSY B1, `(.L_x_61) ;  /* 0x000000b000017945 */ /* 0x000fe20003800000 */
[----:B------:R-:W-:-:S03]  /*2e60*/  ISETP.GT.AND P1, PT, R0, 0x18, P0 ;  /* 0x000000180000780c */ /* 0x000fc60000724270 */
        /* <DEDUP_REMOVED lines=9> */
.L_x_62:
[----:B------:R-:W-:Y:S05]  /*2f00*/  BSYNC B1 ;  /* 0x0000000000017941 */ /* 0x000fea0003800000 */
.L_x_61:
        /* <DEDUP_REMOVED lines=12> */
.L_x_64:
[----:B------:R-:W-:Y:S05]  /*2fd0*/  BSYNC B1 ;  /* 0x0000000000017941 */ /* 0x000fea0003800000 */
.L_x_63:
        /* <DEDUP_REMOVED lines=12> */
.L_x_66:
[----:B------:R-:W-:Y:S05]  /*30a0*/  BSYNC B1 ;  /* 0x0000000000017941 */ /* 0x000fea0003800000 */
.L_x_65:
        /* <DEDUP_REMOVED lines=12> */
.L_x_68:
[----:B------:R-:W-:Y:S05]  /*3170*/  BSYNC B1 ;  /* 0x0000000000017941 */ /* 0x000fea0003800000 */
.L_x_67:
        /* <DEDUP_REMOVED lines=12> */
.L_x_70:
[----:B------:R-:W-:Y:S05]  /*3240*/  BSYNC B1 ;  /* 0x0000000000017941 */ /* 0x000fea0003800000 */
.L_x_69:
        /* <DEDUP_REMOVED lines=12> */
.L_x_72:
[----:B------:R-:W-:Y:S05]  /*3310*/  BSYNC B1 ;  /* 0x0000000000017941 */ /* 0x000fea0003800000 */
.L_x_71:
        /* <DEDUP_REMOVED lines=12> */
.L_x_74:
[----:B------:R-:W-:Y:S05]  /*33e0*/  BSYNC B1 ;  /* 0x0000000000017941 */ /* 0x000fea0003800000 */
.L_x_73:
        /* <DEDUP_REMOVED lines=12> */
.L_x_76:
[----:B------:R-:W-:Y:S05]  /*34b0*/  BSYNC B1 ;  /* 0x0000000000017941 */ /* 0x000fea0003800000 */
.L_x_75:
        /* <DEDUP_REMOVED lines=12> */
.L_x_78:
[----:B------:R-:W-:Y:S05]  /*3580*/  BSYNC B1 ;  /* 0x0000000000017941 */ /* 0x000fea0003800000 */
.L_x_77:
        /* <DEDUP_REMOVED lines=12> */
.L_x_80:
[----:B------:R-:W-:Y:S05]  /*3650*/  BSYNC B1 ;  /* 0x0000000000017941 */ /* 0x000fea0003800000 */
.L_x_79:
        /* <DEDUP_REMOVED lines=12> */
.L_x_82:
[----:B------:R-:W-:Y:S05]  /*3720*/  BSYNC B1 ;  /* 0x0000000000017941 */ /* 0x000fea0003800000 */
.L_x_81:
        /* <DEDUP_REMOVED lines=12> */
.L_x_84:
[----:B------:R-:W-:Y:S05]  /*37f0*/  BSYNC B1 ;  /* 0x0000000000017941 */ /* 0x000fea0003800000 */
.L_x_83:
        /* <DEDUP_REMOVED lines=12> */
.L_x_86:
[----:B------:R-:W-:Y:S05]  /*38c0*/  BSYNC B1 ;  /* 0x0000000000017941 */ /* 0x000fea0003800000 */
.L_x_85:
        /* <DEDUP_REMOVED lines=12> */
.L_x_88:
[----:B------:R-:W-:Y:S05]  /*3990*/  BSYNC B1 ;  /* 0x0000000000017941 */ /* 0x000fea0003800000 */
.L_x_87:
        /* <DEDUP_REMOVED lines=12> */
.L_x_90:
[----:B------:R-:W-:Y:S05]  /*3a60*/  BSYNC B1 ;  /* 0x0000000000017941 */ /* 0x000fea0003800000 */
.L_x_89:
        /* <DEDUP_REMOVED lines=12> */
.L_x_92:
[----:B------:R-:W-:Y:S05]  /*3b30*/  BSYNC B1 ;  /* 0x0000000000017941 */ /* 0x000fea0003800000 */
.L_x_91:
        /* <DEDUP_REMOVED lines=12> */
.L_x_94:
[----:B------:R-:W-:Y:S05]  /*3c00*/  BSYNC B1 ;  /* 0x0000000000017941 */ /* 0x000fea0003800000 */
.L_x_93:
        /* <DEDUP_REMOVED lines=12> */
.L_x_96:
[----:B------:R-:W-:Y:S05]  /*3cd0*/  BSYNC B1 ;  /* 0x0000000000017941 */ /* 0x000fea0003800000 */
.L_x_95:
        /* <DEDUP_REMOVED lines=12> */
.L_x_98:
[----:B------:R-:W-:Y:S05]  /*3da0*/  BSYNC B1 ;  /* 0x0000000000017941 */ /* 0x000fea0003800000 */
.L_x_97:
        /* <DEDUP_REMOVED lines=12> */
.L_x_100:
[----:B------:R-:W-:Y:S05]  /*3e70*/  BSYNC B1 ;  /* 0x0000000000017941 */ /* 0x000fea0003800000 */
.L_x_99:
        /* <DEDUP_REMOVED lines=12> */
.L_x_102:
[----:B------:R-:W-:Y:S05]  /*3f40*/  BSYNC B1 ;  /* 0x0000000000017941 */ /* 0x000fea0003800000 */
.L_x_101:
        /* <DEDUP_REMOVED lines=12> */
.L_x_104:
[----:B------:R-:W-:Y:S05]  /*4010*/  BSYNC B1 ;  /* 0x0000000000017941 */ /* 0x000fea0003800000 */
.L_x_103:
        /* <DEDUP_REMOVED lines=12> */
.L_x_106:
[----:B------:R-:W-:Y:S05]  /*40e0*/  BSYNC B1 ;  /* 0x0000000000017941 */ /* 0x000fea0003800000 */
.L_x_105:
        /* <DEDUP_REMOVED lines=12> */
.L_x_108:
[----:B------:R-:W-:Y:S05]  /*41b0*/  BSYNC B1 ;  /* 0x0000000000017941 */ /* 0x000fea0003800000 */
.L_x_107:
        /* <DEDUP_REMOVED lines=12> */
.L_x_110:
[----:B------:R-:W-:Y:S05]  /*4280*/  BSYNC B1 ;  /* 0x0000000000017941 */ /* 0x000fea0003800000 */
.L_x_109:
        /* <DEDUP_REMOVED lines=12> */
.L_x_112:
[----:B------:R-:W-:Y:S05]  /*4350*/  BSYNC B1 ;  /* 0x0000000000017941 */ /* 0x000fea0003800000 */
.L_x_111:
        /* <DEDUP_REMOVED lines=12> */
.L_x_114:
[----:B------:R-:W-:Y:S05]  /*4420*/  BSYNC B1 ;  /* 0x0000000000017941 */ /* 0x000fea0003800000 */
.L_x_113:
        /* <DEDUP_REMOVED lines=12> */
.L_x_116:
[----:B------:R-:W-:Y:S05]  /*44f0*/  BSYNC B1 ;  /* 0x0000000000017941 */ /* 0x000fea0003800000 */
.L_x_115:
        /* <DEDUP_REMOVED lines=12> */
.L_x_118:
[----:B------:R-:W-:Y:S05]  /*45c0*/  BSYNC B1 ;  /* 0x0000000000017941 */ /* 0x000fea0003800000 */
.L_x_117:
        /* <DEDUP_REMOVED lines=12> */
.L_x_120:
[----:B------:R-:W-:Y:S05]  /*4690*/  BSYNC B1 ;  /* 0x0000000000017941 */ /* 0x000fea0003800000 */
.L_x_119:
        /* <DEDUP_REMOVED lines=12> */
.L_x_122:
[----:B------:R-:W-:Y:S05]  /*4760*/  BSYNC B1 ;  /* 0x0000000000017941 */ /* 0x000fea0003800000 */
.L_x_121:
        /* <DEDUP_REMOVED lines=12> */
.L_x_124:
[----:B------:R-:W-:Y:S05]  /*4830*/  BSYNC B1 ;  /* 0x0000000000017941 */ /* 0x000fea0003800000 */
.L_x_123:
        /* <DEDUP_REMOVED lines=12> */
.L_x_126:
[----:B------:R-:W-:Y:S05]  /*4900*/  BSYNC B1 ;  /* 0x0000000000017941 */ /* 0x000fea0003800000 */
.L_x_125:
        /* <DEDUP_REMOVED lines=12> */
.L_x_128:
[----:B------:R-:W-:Y:S05]  /*49d0*/  BSYNC B1 ;  /* 0x0000000000017941 */ /* 0x000fea0003800000 */
.L_x_127:
        /* <DEDUP_REMOVED lines=12> */
.L_x_130:
[----:B------:R-:W-:Y:S05]  /*4aa0*/  BSYNC B1 ;  /* 0x0000000000017941 */ /* 0x000fea0003800000 */
.L_x_129:
        /* <DEDUP_REMOVED lines=12> */
.L_x_132:
[----:B------:R-:W-:Y:S05]  /*4b70*/  BSYNC B1 ;  /* 0x0000000000017941 */ /* 0x000fea0003800000 */
.L_x_131:
        /* <DEDUP_REMOVED lines=12> */
.L_x_134:
[----:B------:R-:W-:Y:S05]  /*4c40*/  BSYNC B1 ;  /* 0x0000000000017941 */ /* 0x000fea0003800000 */
.L_x_133:
        /* <DEDUP_REMOVED lines=12> */
.L_x_136:
[----:B------:R-:W-:Y:S05]  /*4d10*/  BSYNC B1 ;  /* 0x0000000000017941 */ /* 0x000fea0003800000 */
.L_x_135:
        /* <DEDUP_REMOVED lines=12> */
.L_x_138:
[----:B------:R-:W-:Y:S05]  /*4de0*/  BSYNC B1 ;  /* 0x0000000000017941 */ /* 0x000fea0003800000 */
.L_x_137:
        /* <DEDUP_REMOVED lines=12> */
.L_x_140:
[----:B------:R-:W-:Y:S05]  /*4eb0*/  BSYNC B1 ;  /* 0x0000000000017941 */ /* 0x000fea0003800000 */
.L_x_139:
        /* <DEDUP_REMOVED lines=12> */
.L_x_142:
[----:B------:R-:W-:Y:S05]  /*4f80*/  BSYNC B1 ;  /* 0x0000000000017941 */ /* 0x000fea0003800000 */
.L_x_141:
        /* <DEDUP_REMOVED lines=12> */
.L_x_144:
[----:B------:R-:W-:Y:S05]  /*5050*/  BSYNC B1 ;  /* 0x0000000000017941 */ /* 0x000fea0003800000 */
.L_x_143:
        /* <DEDUP_REMOVED lines=12> */
.L_x_146:
[----:B------:R-:W-:Y:S05]  /*5120*/  BSYNC B1 ;  /* 0x0000000000017941 */ /* 0x000fea0003800000 */
.L_x_145:
        /* <DEDUP_REMOVED lines=12> */
.L_x_148:
[----:B------:R-:W-:Y:S05]  /*51f0*/  BSYNC B1 ;  /* 0x0000000000017941 */ /* 0x000fea0003800000 */
.L_x_147:
        /* <DEDUP_REMOVED lines=12> */
.L_x_150:
[----:B------:R-:W-:Y:S05]  /*52c0*/  BSYNC B1 ;  /* 0x0000000000017941 */ /* 0x000fea0003800000 */
.L_x_149:
        /* <DEDUP_REMOVED lines=12> */
.L_x_152:
[----:B------:R-:W-:Y:S05]  /*5390*/  BSYNC B1 ;  /* 0x0000000000017941 */ /* 0x000fea0003800000 */
.L_x_151:
        /* <DEDUP_REMOVED lines=12> */
.L_x_154:
[----:B------:R-:W-:Y:S05]  /*5460*/  BSYNC B1 ;  /* 0x0000000000017941 */ /* 0x000fea0003800000 */
.L_x_153:
        /* <DEDUP_REMOVED lines=12> */
.L_x_156:
[----:B------:R-:W-:Y:S05]  /*5530*/  BSYNC B1 ;  /* 0x0000000000017941 */ /* 0x000fea0003800000 */
.L_x_155:
        /* <DEDUP_REMOVED lines=12> */
.L_x_158:
[----:B------:R-:W-:Y:S05]  /*5600*/  BSYNC B1 ;  /* 0x0000000000017941 */ /* 0x000fea0003800000 */
.L_x_157:
[----:B-1---5:R-:W-:Y:S01]  /*5610*/  IMAD.U32 R91, R154, 0x10000, RZ ;  /* 0x000100009a5b7824 */ /* 0x022fe200078e00ff */
[----:B------:R-:W-:Y:S01]  /*5620*/  ISETP.GT.AND P1, PT, R0, 0x79, P0 ;  /* 0x000000790000780c */ /* 0x000fe20000724270 */
[----:B------:R-:W-:Y:S01]  /*5630*/  @P2 IMAD.MOV.U32 R8, RZ, RZ, R170 ;  /* 0x000000ffff082224 */ /* 0x000fe200078e00aa */
[----:B------:R-:W-:Y:S01]  /*5640*/  IADD3 R157, P0, R157, 0x80, RZ ;  /* 0x000000809d9d7810 */ /* 0x000fe20007f1e0ff */
[----:B------:R-:W-:Y:S01]  /*5650*/  FMUL R91, R91, R156 ;  /* 0x0000009c5b5b7220 */ /* 0x000fe20000400000 */
[----:B------:R-:W-:Y:S03]  /*5660*/  BSSY B1, `(.L_x_159) ;  /* 0x0000009000017945 */ /* 0x000fe60003800000 */
[----:B------:R-:W-:-:S05]  /*5670*/  FFMA R91, R150, R155, R91 ;  /* 0x0000009b965b7223 */ /* 0x000fca000000005b */
[----:B------:R-:W-:-:S04]  /*5680*/  F2FP.BF16.F32.PACK_AB R91, RZ, R91 ;  /* 0x0000005bff5b723e */ /* 0x000fc800000010ff */
[----:B------:R-:W-:Y:S01]  /*5690*/  PRMT R90, R91, 0x7610, R90 ;  /* 0x000076105b5a7816 */ /* 0x000fe2000000005a */
[----:B------:R-:W-:Y:S01]  /*56a0*/  IMAD.X R91, RZ, RZ, R9, P0 ;  /* 0x000000ffff5b7224 */ /* 0x000fe200000e0609 */
[----:B------:R-:W-:-:S05]  /*56b0*/  @P2 MOV R9, R171 ;  /* 0x000000ab00092202 */ /* 0x000fca0000000f00 */
[----:B------:R1:W-:Y:S01]  /*56c0*/  @P2 STG.E.U16 desc[UR36][R8.64+0xf0], R90 ;  /* 0x0000f05a08002986 */ /* 0x0003e2000c101524 */
[----:B------:R-:W-:Y:S05]  /*56d0*/  @!P1 BRA `(.L_x_160) ;  /* 0x0000000000049947 */ /* 0x000fea0003800000 */
[----:B------:R0:W5:Y:S02]  /*56e0*/  LDG.E.LTC128B.U16 R154, desc[UR36][R88.64+0xf2] ;  /* 0x0000f224589a7981 */ /* 0x000164000c1e1520 */
.L_x_160:
[----:B------:R-:W-:Y:S05]  /*56f0*/  BSYNC B1 ;  /* 0x0000000000017941 */ /* 0x000fea0003800000 */
.L_x_159:
[----:B-1---5:R-:W-:Y:S01]  /*5700*/  IMAD.U32 R9, R154, 0x10000, RZ ;  /* 0x000100009a097824 */ /* 0x022fe200078e00ff */
[----:B------:R-:W-:Y:S01]  /*5710*/  ISETP.GT.AND P0, PT, R3, 0x80, PT ;  /* 0x000000800300780c */ /* 0x000fe20003f04270 */
[----:B------:R-:W-:Y:S02]  /*5720*/  IMAD R8, R91, R14, RZ ;  /* 0x0000000e5b087224 */ /* 0x000fe400078e02ff */
[----:B0-2---:R-:W-:Y:S01]  /*5730*/  FMUL R88, R9, R156 ;  /* 0x0000009c09587220 */ /* 0x005fe20000400000 */
[----:B------:R-:W-:Y:S01]  /*5740*/  ISETP.GT.AND P3, PT, R0, RZ, P0 ;  /* 0x000000ff0000720c */ /* 0x000fe20000764270 */
[C---:B------:R-:W-:Y:S02]  /*5750*/  IMAD R97, R157.reuse, R15, R8 ;  /* 0x0000000f9d617224 */ /* 0x040fe400078e0208 */
[----:B------:R-:W-:-:S04]  /*5760*/  IMAD.WIDE.U32 R8, R157, R14, R158 ;  /* 0x0000000e9d087225 */ /* 0x000fc800078e009e */
[----:B------:R-:W-:Y:S01]  /*5770*/  FFMA R151, R151, R155, R88 ;  /* 0x0000009b97977223 */ /* 0x000fe20000000058 */
[----:B------:R-:W-:Y:S01]  /*5780*/  IMAD.IADD R9, R9, 0x1, R97 ;  /* 0x0000000109097824 */ /* 0x000fe200078e0261 */
[----:B------:R-:W-:-:S03]  /*5790*/  LEA R88, P2, R8, R10, 0x1 ;  /* 0x0000000a08587211 */ /* 0x000fc600078408ff */
[----:B------:R-:W-:Y:S02]  /*57a0*/  F2FP.BF16.F32.PACK_AB R151, RZ, R151 ;  /* 0x00000097ff97723e */ /* 0x000fe400000010ff */
[----:B------:R-:W-:-:S03]  /*57b0*/  LEA.HI.X R89, R8, R11, R9, 0x1, P2 ;  /* 0x0000000b08597211 */ /* 0x000fc600010f0c09 */
[----:B------:R0:W-:Y:S04]  /*57c0*/  @P1 STG.E.U16 desc[UR36][R170.64+0xf2], R151 ;  /* 0x0000f297aa001986 */ /* 0x0001e8000c101524 */
[----:B------:R-:W2:Y:S01]  /*57d0*/  @P3 LDG.E.LTC128B.U16 R154, desc[UR36][R88.64] ;  /* 0x00000024589a3981 */ /* 0x000ea2000c1e1520 */
[----:B------:R-:W-:Y:S01]  /*57e0*/  IMAD.WIDE.U32 R8, R157, R14, R6 ;  /* 0x0000000e9d087225 */ /* 0x000fe200078e0006 */
[----:B------:R-:W-:Y:S01]  /*57f0*/  SHF.L.U64.HI R95, R4, 0x8, R5 ;  /* 0x00000008045f7819 */ /* 0x000fe20000010205 */
[----:B------:R-:W-:Y:S01]  /*5800*/  BSSY B1, `(.L_x_161) ;  /* 0x0000011000017945 */ /* 0x000fe20003800000 */
[----:B------:R-:W-:Y:S01]  /*5810*/  ISETP.GT.AND P2, PT, R0, 0x1, P0 ;  /* 0x000000010000780c */ /* 0x000fe20000744270 */
[----:B------:R-:W-:Y:S02]  /*5820*/  IMAD.IADD R9, R97, 0x1, R9 ;  /* 0x0000000161097824 */ /* 0x000fe400078e0209 */
[----:B------:R-:W-:-:S02]  /*5830*/  IMAD.SHL.U32 R93, R4, 0x100, RZ ;  /* 0x00000100045d7824 */ /* 0x000fc400078e00ff */
[----:B------:R-:W-:-:S03]  /*5840*/  IMAD.WIDE.U32 R90, R23, R12, R8 ;  /* 0x0000000c175a7225 */ /* 0x000fc600078e0008 */
[----:B------:R-:W-:Y:S01]  /*5850*/  IADD3 R8, P1, R93, R160, RZ ;  /* 0x000000a05d087210 */ /* 0x000fe20007f3e0ff */
[----:B------:R-:W-:Y:S01]  /*5860*/  IMAD.IADD R5, R13, 0x1, R91 ;  /* 0x000000010d057824 */ /* 0x000fe200078e025b */
[----:B------:R-:W-:-:S03]  /*5870*/  LEA R4, P4, R90, R10, 0x1 ;  /* 0x0000000a5a047211 */ /* 0x000fc600078808ff */
[----:B------:R-:W-:Y:S01]  /*5880*/  IMAD.X R9, R95, 0x1, R161, P1 ;  /* 0x000000015f097824 */ /* 0x000fe200008e06a1 */
[----:B------:R-:W-:Y:S01]  /*5890*/  LEA.HI.X R5, R90, R11, R5, 0x1, P4 ;  /* 0x0000000b5a057211 */ /* 0x000fe200020f0c05 */
[----:B--2---:R-:W-:-:S04]  /*58a0*/  IMAD.U32 R15, R154, 0x10000, RZ ;  /* 0x000100009a0f7824 */ /* 0x004fc800078e00ff */
[----:B------:R-:W-:-:S04]  /*58b0*/  FMUL R15, R15, R156 ;  /* 0x0000009c0f0f7220 */ /* 0x000fc80000400000 */
[----:B------:R-:W-:-:S05]  /*58c0*/  FFMA R15, R24, R155, R15 ;  /* 0x0000009b180f7223 */ /* 0x000fca000000000f */
[----:B------:R-:W-:-:S05]  /*58d0*/  F2FP.BF16.F32.PACK_AB R15, RZ, R15 ;  /* 0x0000000fff0f723e */ /* 0x000fca00000010ff */
[----:B------:R0:W-:Y:S01]  /*58e0*/  @P3 STG.E.U16 desc[UR36][R8.64], R15 ;  /* 0x0000000f08003986 */ /* 0x0001e2000c101524 */
[----:B------:R-:W-:Y:S05]  /*58f0*/  @!P2 BRA `(.L_x_162) ;  /* 0x000000000004a947 */ /* 0x000fea0003800000 */
[----:B------:R1:W5:Y:S02]  /*5900*/  LDG.E.LTC128B.U16 R154, desc[UR36][R4.64+0x2] ;  /* 0x00000224049a7981 */ /* 0x000364000c1e1520 */
.L_x_162:
[----:B------:R-:W-:Y:S05]  /*5910*/  BSYNC B1 ;  /* 0x0000000000017941 */ /* 0x000fea0003800000 */
.L_x_161:
[----:B0----5:R-:W-:Y:S01]  /*5920*/  IMAD.U32 R15, R154, 0x10000, RZ ;  /* 0x000100009a0f7824 */ /* 0x021fe200078e00ff */
[----:B------:R-:W-:Y:S01]  /*5930*/  ISETP.GT.AND P1, PT, R3, 0x88, PT ;  /* 0x000000880300780c */ /* 0x000fe20003f24270 */
[----:B------:R-:W-:Y:S02]  /*5940*/  BSSY B1, `(.L_x_163) ;  /* 0x000000f000017945 */ /* 0x000fe40003800000 */
[----:B------:R-:W-:Y:S01]  /*5950*/  FMUL R24, R15, R156 ;  /* 0x0000009c0f187220 */ /* 0x000fe20000400000 */
[----:B------:R-:W-:Y:S01]  /*5960*/  IMAD.WIDE.U32 R14, R157, R14, R164 ;  /* 0x0000000e9d0e7225 */ /* 0x000fe200078e00a4 */
[----:B------:R-:W-:-:S03]  /*5970*/  ISETP.GT.AND P3, PT, R0, RZ, P1 ;  /* 0x000000ff0000720c */ /* 0x000fc60000f64270 */
[----:B------:R-:W-:Y:S01]  /*5980*/  FFMA R24, R25, R155, R24 ;  /* 0x0000009b19187223 */ /* 0x000fe20000000018 */
[----:B------:R-:W-:Y:S01]  /*5990*/  IMAD.IADD R97, R97, 0x1, R15 ;  /* 0x0000000161617824 */ /* 0x000fe200078e020f */
[-C--:B------:R-:W-:Y:S02]  /*59a0*/  IADD3 R21, P5, R20, R14.reuse, RZ ;  /* 0x0000000e14157210 */ /* 0x080fe40007fbe0ff */
[----:B------:R-:W-:Y:S02]  /*59b0*/  IADD3 R20, P4, R6, R14, RZ ;  /* 0x0000000e06147210 */ /* 0x000fe40007f9e0ff */
[----:B------:R-:W-:Y:S01]  /*59c0*/  F2FP.BF16.F32.PACK_AB R24, RZ, R24 ;  /* 0x00000018ff18723e */ /* 0x000fe200000010ff */
[----:B------:R-:W-:Y:S01]  /*59d0*/  IMAD.X R158, R97, 0x1, R159, P5 ;  /* 0x00000001619e7824 */ /* 0x000fe200028e069f */
[----:B------:R-:W-:-:S03]  /*59e0*/  LEA R14, P5, R21, R10, 0x1 ;  /* 0x0000000a150e7211 */ /* 0x000fc600078a08ff */
[----:B------:R0:W-:Y:S01]  /*59f0*/  @P2 STG.E.U16 desc[UR36][R8.64+0x2], R24 ;  /* 0x0000021808002986 */ /* 0x0001e2000c101524 */
[----:B------:R-:W-:Y:S01]  /*5a00*/  LEA.HI.X R15, R21, R11, R158, 0x1, P5 ;  /* 0x0000000b150f7211 */ /* 0x000fe200028f0c9e */
[----:B------:R-:W-:Y:S08]  /*5a10*/  @!P3 BRA `(.L_x_164) ;  /* 0x000000000004b947 */ /* 0x000ff00003800000 */
[----:B------:R2:W5:Y:S02]  /*5a20*/  LDG.E.LTC128B.U16 R154, desc[UR36][R14.64] ;  /* 0x000000240e9a7981 */ /* 0x000564000c1e1520 */
.L_x_164:
[----:B------:R-:W-:Y:S05]  /*5a30*/  BSYNC B1 ;  /* 0x0000000000017941 */ /* 0x000fea0003800000 */
.L_x_163:
[----:B-----5:R-:W-:Y:S01]  /*5a40*/  IMAD.U32 R3, R154, 0x10000, RZ ;  /* 0x000100009a037824 */ /* 0x020fe200078e00ff */
[----:B------:R-:W-:Y:S01]  /*5a50*/  ISETP.GT.AND P2, PT, R0, 0x1, P1 ;  /* 0x000000010000780c */ /* 0x000fe20000f44270 */
[----:B------:R-:W-:Y:S01]  /*5a60*/  IMAD.X R21, R7, 0x1, R97, P4 ;  /* 0x0000000107157824 */ /* 0x000fe200020e0661 */
[----:B------:R-:W-:Y:S01]  /*5a70*/  IADD3 R6, P4, R8, R167, RZ ;  /* 0x000000a708067210 */ /* 0x000fe20007f9e0ff */
[----:B------:R-:W-:Y:S01]  /*5a80*/  FMUL R3, R3, R156 ;  /* 0x0000009c03037220 */ /* 0x000fe20000400000 */
[----:B------:R-:W-:Y:S01]  /*5a90*/  BSSY B1, `(.L_x_165) ;  /* 0x000000b000017945 */ /* 0x000fe20003800000 */
[----:B--2---:R-:W-:-:S04]  /*5aa0*/  IMAD.WIDE.U32 R14, R23, R12, R20 ;  /* 0x0000000c170e7225 */ /* 0x004fc800078e0014 */
[----:B------:R-:W-:Y:S01]  /*5ab0*/  FFMA R3, R26, R155, R3 ;  /* 0x0000009b1a037223 */ /* 0x000fe20000000003 */
[----:B------:R-:W-:Y:S01]  /*5ac0*/  IMAD.X R7, R9, 0x1, R169, P4 ;  /* 0x0000000109077824 */ /* 0x000fe200020e06a9 */
[----:B------:R-:W-:Y:S01]  /*5ad0*/  LEA R10, P5, R14, R10, 0x1 ;  /* 0x0000000a0e0a7211 */ /* 0x000fe200078a08ff */
[----:B------:R-:W-:Y:S02]  /*5ae0*/  IMAD.IADD R13, R13, 0x1, R15 ;  /* 0x000000010d0d7824 */ /* 0x000fe400078e020f */
[----:B------:R-:W-:-:S03]  /*5af0*/  F2FP.BF16.F32.PACK_AB R3, RZ, R3 ;  /* 0x00000003ff03723e */ /* 0x000fc600000010ff */
[----:B------:R-:W-:Y:S02]  /*5b00*/  LEA.HI.X R11, R14, R11, R13, 0x1, P5 ;  /* 0x0000000b0e0b7211 */ /* 0x000fe400028f0c0d */
[----:B------:R2:W-:Y:S01]  /*5b10*/  @P3 STG.E.U16 desc[UR36][R6.64], R3 ;  /* 0x0000000306003986 */ /* 0x0005e2000c101524 */
[----:B------:R-:W-:Y:S05]  /*5b20*/  @!P2 BRA `(.L_x_166) ;  /* 0x000000000004a947 */ /* 0x000fea0003800000 */
[----:B------:R0:W5:Y:S02]  /*5b30*/  LDG.E.LTC128B.U16 R154, desc[UR36][R10.64+0x2] ;  /* 0x000002240a9a7981 */ /* 0x000164000c1e1520 */
.L_x_166:
[----:B------:R-:W-:Y:S05]  /*5b40*/  BSYNC B1 ;  /* 0x0000000000017941 */ /* 0x000fea0003800000 */
.L_x_165:
[----:B--2--5:R-:W-:Y:S01]  /*5b50*/  SHF.L.U32 R3, R154, 0x10, RZ ;  /* 0x000000109a037819 */ /* 0x024fe200000006ff */
[----:B------:R-:W-:Y:S01]  /*5b60*/  BSSY B1, `(.L_x_167) ;  /* 0x0000008000017945 */ /* 0x000fe20003800000 */
[----:B------:R-:W-:-:S03]  /*5b70*/  ISETP.GT.AND P3, PT, R0, 0x8, P0 ;  /* 0x000000080000780c */ /* 0x000fc60000764270 */
[----:B------:R-:W-:-:S04]  /*5b80*/  FMUL R12, R3, R156 ;  /* 0x0000009c030c7220 */ /* 0x000fc80000400000 */
[----:B------:R-:W-:-:S05]  /*5b90*/  FFMA R12, R27, R155, R12 ;  /* 0x0000009b1b0c7223 */ /* 0x000fca000000000c */
[----:B------:R-:W-:-:S05]  /*5ba0*/  F2FP.BF16.F32.PACK_AB R12, RZ, R12 ;  /* 0x0000000cff0c723e */ /* 0x000fca00000010ff */
[----:B------:R2:W-:Y:S01]  /*5bb0*/  @P2 STG.E.U16 desc[UR36][R6.64+0x2], R12 ;  /* 0x0000020c06002986 */ /* 0x0005e2000c101524 */
[----:B------:R-:W-:Y:S05]  /*5bc0*/  @!P3 BRA `(.L_x_168) ;  /* 0x000000000004b947 */ /* 0x000fea0003800000 */
[----:B------:R0:W5:Y:S02]  /*5bd0*/  LDG.E.LTC128B.U16 R154, desc[UR36][R4.64+0x10] ;  /* 0x00001024049a7981 */ /* 0x000164000c1e1520 */
.L_x_168:
[----:B------:R-:W-:Y:S05]  /*5be0*/  BSYNC B1 ;  /* 0x0000000000017941 */ /* 0x000fea0003800000 */
.L_x_167:
[----:B-----5:R-:W-:Y:S01]  /*5bf0*/  IMAD.U32 R3, R154, 0x10000, RZ ;  /* 0x000100009a037824 */ /* 0x020fe200078e00ff */
[----:B------:R-:W-:Y:S01]  /*5c00*/  ISETP.GT.AND P2, PT, R0, 0x9, P0 ;  /* 0x000000090000780c */ /* 0x000fe20000744270 */
[----:B--2---:R-:W-:Y:S01]  /*5c10*/  IMAD.MOV.U32 R6, RZ, RZ, R8 ;  /* 0x000000ffff067224 */ /* 0x004fe200078e0008 */
[----:B------:R-:W-:Y:S01]  /*5c20*/  BSSY B1, `(.L_x_169) ;  /* 0x0000008000017945 */ /* 0x000fe20003800000 */
[----:B------:R-:W-:Y:S01]  /*5c30*/  FMUL R3, R3, R156 ;  /* 0x0000009c03037220 */ /* 0x000fe20000400000 */
[----:B------:R-:W-:-:S03]  /*5c40*/  IMAD.MOV.U32 R7, RZ, RZ, R9 ;  /* 0x000000ffff077224 */ /* 0x000fc600078e0009 */
[----:B------:R-:W-:-:S05]  /*5c50*/  FFMA R3, R28, R155, R3 ;  /* 0x0000009b1c037223 */ /* 0x000fca0000000003 */
[----:B------:R-:W-:-:S05]  /*5c60*/  F2FP.BF16.F32.PACK_AB R3, RZ, R3 ;  /* 0x00000003ff03723e */ /* 0x000fca00000010ff */
[----:B------:R2:W-:Y:S01]  /*5c70*/  @P3 STG.E.U16 desc[UR36][R6.64+0x10], R3 ;  /* 0x0000100306003986 */ /* 0x0005e2000c101524 */
[----:B------:R-:W-:Y:S05]  /*5c80*/  @!P2 BRA `(.L_x_170) ;  /* 0x000000000004a947 */ /* 0x000fea0003800000 */
[----:B------:R0:W5:Y:S02]  /*5c90*/  LDG.E.LTC128B.U16 R154, desc[UR36][R4.64+0x12] ;  /* 0x00001224049a7981 */ /* 0x000164000c1e1520 */
.L_x_170:
[----:B------:R-:W-:Y:S05]  /*5ca0*/  BSYNC B1 ;  /* 0x0000000000017941 */ /* 0x000fea0003800000 */
.L_x_169:
[----:B--2--5:R-:W-:Y:S01]  /*5cb0*/  IMAD.U32 R3, R154, 0x10000, RZ ;  /* 0x000100009a037824 */ /* 0x024fe200078e00ff */
[----:B------:R-:W-:Y:S01]  /*5cc0*/  ISETP.GT.AND P4, PT, R0, 0x8, P1 ;  /* 0x000000080000780c */ /* 0x000fe20000f84270 */
[----:B------:R-:W-:Y:S02]  /*5cd0*/  BSSY B1, `(.L_x_171) ;  /* 0x0000007000017945 */ /* 0x000fe40003800000 */
[----:B------:R-:W-:-:S04]  /*5ce0*/  FMUL R12, R3, R156 ;  /* 0x0000009c030c7220 */ /* 0x000fc80000400000 */
[----:B------:R-:W-:-:S05]  /*5cf0*/  FFMA R12, R29, R155, R12 ;  /* 0x0000009b1d0c7223 */ /* 0x000fca000000000c */
[----:B------:R-:W-:-:S05]  /*5d00*/  F2FP.BF16.F32.PACK_AB R12, RZ, R12 ;  /* 0x0000000cff0c723e */ /* 0x000fca00000010ff */
[----:B------:R2:W-:Y:S01]  /*5d10*/  @P2 STG.E.U16 desc[UR36][R6.64+0x12], R12 ;  /* 0x0000120c06002986 */ /* 0x0005e2000c101524 */
[----:B------:R-:W-:Y:S05]  /*5d20*/  @!P4 BRA `(.L_x_172) ;  /* 0x000000000004c947 */ /* 0x000fea0003800000 */
[----:B------:R0:W5:Y:S02]  /*5d30*/  LDG.E.LTC128B.U16 R154, desc[UR36][R10.64+0x10] ;  /* 0x000010240a9a7981 */ /* 0x000164000c1e1520 */
.L_x_172:
[----:B------:R-:W-:Y:S05]  /*5d40*/  BSYNC B1 ;  /* 0x0000000000017941 */ /* 0x000fea0003800000 */
.L_x_171:
[----:B-----5:R-:W-:Y:S01]  /*5d50*/  IMAD.U32 R3, R154, 0x10000, RZ ;  /* 0x000100009a037824 */ /* 0x020fe200078e00ff */
[----:B0-----:R-:W-:Y:S01]  /*5d60*/  IADD3 R8, P3, R167, R8, RZ ;  /* 0x00000008a7087210 */ /* 0x001fe20007f7e0ff */
[----:B------:R-:W-:Y:S01]  /*5d70*/  BSSY B1, `(.L_x_173) ;  /* 0x0000009000017945 */ /* 0x000fe20003800000 */
[----:B------:R-:W-:Y:S01]  /*5d80*/  ISETP.GT.AND P2, PT, R0, 0x9, P1 ;  /* 0x000000090000780c */ /* 0x000fe20000f44270 */
[----:B------:R-:W-:Y:S02]  /*5d90*/  FMUL R3, R3, R156 ;  /* 0x0000009c03037220 */ /* 0x000fe40000400000 */
[----:B------:R-:W-:Y:S02]  /*5da0*/  IMAD.X R9, R169, 0x1, R9, P3 ;  /* 0x00000001a9097824 */ /* 0x000fe400018e0609 */
[----:B------:R-:W-:-:S05]  /*5db0*/  FFMA R3, R30, R155, R3 ;  /* 0x0000009b1e037223 */ /* 0x000fca0000000003 */
[----:B------:R-:W-:-:S05]  /*5dc0*/  F2FP.BF16.F32.PACK_AB R3, RZ, R3 ;  /* 0x00000003ff03723e */ /* 0x000fca00000010ff */
[----:B------:R0:W-:Y:S01]  /*5dd0*/  @P4 STG.E.U16 desc[UR36][R8.64+0x10], R3 ;  /* 0x0000100308004986 */ /* 0x0001e2000c101524 */
[----:B------:R-:W-:Y:S05]  /*5de0*/  @!P2 BRA `(.L_x_174) ;  /* 0x000000000004a947 */ /* 0x000fea0003800000 */
[----:B------:R0:W5:Y:S02]  /*5df0*/  LDG.E.LTC128B.U16 R154, desc[UR36][R10.64+0x12] ;  /* 0x000012240a9a7981 */ /* 0x000164000c1e1520 */
.L_x_174:
[----:B------:R-:W-:Y:S05]  /*5e00*/  BSYNC B1 ;  /* 0x0000000000017941 */ /* 0x000fea0003800000 */
.L_x_173:
[----:B0----5:R-:W-:Y:S01]  /*5e10*/  IMAD.U32 R3, R154, 0x10000, RZ ;  /* 0x000100009a037824 */ /* 0x021fe200078e00ff */
[----:B------:R-:W-:Y:S01]  /*5e20*/  ISETP.GT.AND P3, PT, R0, 0x10, P0 ;  /* 0x000000100000780c */ /* 0x000fe20000764270 */
[----:B------:R-:W-:Y:S02]  /*5e30*/  BSSY B1, `(.L_x_175) ;  /* 0x0000009000017945 */ /* 0x000fe40003800000 */
[----:B------:R-:W-:-:S04]  /*5e40*/  FMUL R8, R3, R156 ;  /* 0x0000009c03087220 */ /* 0x000fc80000400000 */
[----:B------:R-:W-:Y:S01]  /*5e50*/  FFMA R31, R31, R155, R8 ;  /* 0x0000009b1f1f7223 */ /* 0x000fe20000000008 */
[----:B------:R-:W-:-:S04]  /*5e60*/  IADD3 R8, P4, P5, R167, R160, R93 ;  /* 0x000000a0a7087210 */ /* 0x000fc80007d9e05d */
[----:B------:R-:W-:Y:S02]  /*5e70*/  F2FP.BF16.F32.PACK_AB R31, RZ, R31 ;  /* 0x0000001fff1f723e */ /* 0x000fe400000010ff */
[----:B------:R-:W-:-:S05]  /*5e80*/  IADD3.X R9, R169, R161, R95, P4, P5 ;  /* 0x000000a1a9097210 */ /* 0x000fca00027ea45f */
[----:B------:R0:W-:Y:S01]  /*5e90*/  @P2 STG.E.U16 desc[UR36][R8.64+0x12], R31 ;  /* 0x0000121f08002986 */ /* 0x0001e2000c101524 */
[----:B------:R-:W-:Y:S05]  /*5ea0*/  @!P3 BRA `(.L_x_176) ;  /* 0x000000000004b947 */ /* 0x000fea0003800000 */
[----:B------:R0:W5:Y:S02]  /*5eb0*/  LDG.E.LTC128B.U16 R154, desc[UR36][R4.64+0x20] ;  /* 0x00002024049a7981 */ /* 0x000164000c1e1520 */
.L_x_176:
[----:B------:R-:W-:Y:S05]  /*5ec0*/  BSYNC B1 ;  /* 0x0000000000017941 */ /* 0x000fea0003800000 */
.L_x_175:
[----:B-----5:R-:W-:Y:S01]  /*5ed0*/  IMAD.U32 R3, R154, 0x10000, RZ ;  /* 0x000100009a037824 */ /* 0x020fe200078e00ff */
        /* <DEDUP_REMOVED lines=8> */
.L_x_178:
[----:B------:R-:W-:Y:S05]  /*5f60*/  BSYNC B1 ;  /* 0x0000000000017941 */ /* 0x000fea0003800000 */
.L_x_177:
[----:B0----5:R-:W-:Y:S01]  /*5f70*/  IMAD.U32 R3, R154, 0x10000, RZ ;  /* 0x000100009a037824 */ /* 0x021fe200078e00ff */
[----:B------:R-:W-:Y:S01]  /*5f80*/  ISETP.GT.AND P3, PT, R0, 0x10, P1 ;  /* 0x000000100000780c */ /* 0x000fe20000f64270 */
[----:B------:R-:W-:Y:S02]  /*5f90*/  BSSY B1, `(.L_x_179) ;  /* 0x0000007000017945 */ /* 0x000fe40003800000 */
[----:B--2---:R-:W-:-:S04]  /*5fa0*/  FMUL R12, R3, R156 ;  /* 0x0000009c030c7220 */ /* 0x004fc80000400000 */
[----:B------:R-:W-:-:S05]  /*5fb0*/  FFMA R12, R33, R155, R12 ;  /* 0x0000009b210c7223 */ /* 0x000fca000000000c */
[----:B------:R-:W-:-:S05]  /*5fc0*/  F2FP.BF16.F32.PACK_AB R12, RZ, R12 ;  /* 0x0000000cff0c723e */ /* 0x000fca00000010ff */
[----:B------:R0:W-:Y:S01]  /*5fd0*/  @P2 STG.E.U16 desc[UR36][R6.64+0x22], R12 ;  /* 0x0000220c06002986 */ /* 0x0001e2000c101524 */
[----:B------:R-:W-:Y:S05]  /*5fe0*/  @!P3 BRA `(.L_x_180) ;  /* 0x000000000004b947 */ /* 0x000fea0003800000 */
[----:B------:R2:W5:Y:S02]  /*5ff0*/  LDG.E.LTC128B.U16 R154, desc[UR36][R10.64+0x20] ;  /* 0x000020240a9a7981 */ /* 0x000564000c1e1520 */
.L_x_180:
[----:B------:R-:W-:Y:S05]  /*6000*/  BSYNC B1 ;  /* 0x0000000000017941 */ /* 0x000fea0003800000 */
.L_x_179:
        /* <DEDUP_REMOVED lines=9> */
.L_x_182:
[----:B------:R-:W-:Y:S05]  /*60a0*/  BSYNC B1 ;  /* 0x0000000000017941 */ /* 0x000fea0003800000 */
.L_x_181:
[----:B0----5:R-:W-:Y:S01]  /*60b0*/  IMAD.U32 R3, R154, 0x10000, RZ ;  /* 0x000100009a037824 */ /* 0x021fe200078e00ff */
        /* <DEDUP_REMOVED lines=8> */
.L_x_184:
[----:B------:R-:W-:Y:S05]  /*6140*/  BSYNC B1 ;  /* 0x0000000000017941 */ /* 0x000fea0003800000 */
.L_x_183:
        /* <DEDUP_REMOVED lines=9> */
.L_x_186:
[----:B------:R-:W-:Y:S05]  /*61e0*/  BSYNC B1 ;  /* 0x0000000000017941 */ /* 0x000fea0003800000 */
.L_x_185:
        /* <DEDUP_REMOVED lines=9> */
.L_x_188:
[----:B------:R-:W-:Y:S05]  /*6280*/  BSYNC B1 ;  /* 0x0000000000017941 */ /* 0x000fea0003800000 */
.L_x_187:
        /* <DEDUP_REMOVED lines=9> */
.L_x_190:
[----:B------:R-:W-:Y:S05]  /*6320*/  BSYNC B1 ;  /* 0x0000000000017941 */ /* 0x000fea0003800000 */
.L_x_189:
[----:B0----5:R-:W-:Y:S01]  /*6330*/  SHF.L.U32 R3, R154, 0x10, RZ ;  /* 0x000000109a037819 */ /* 0x021fe200000006ff */
        /* <DEDUP_REMOVED lines=8> */
.L_x_192:
[----:B------:R-:W-:Y:S05]  /*63c0*/  BSYNC B1 ;  /* 0x0000000000017941 */ /* 0x000fea0003800000 */
.L_x_191:
        /* <DEDUP_REMOVED lines=9> */
.L_x_194:
[----:B------:R-:W-:Y:S05]  /*6460*/  BSYNC B1 ;  /* 0x0000000000017941 */ /* 0x000fea0003800000 */
.L_x_193:
        /* <DEDUP_REMOVED lines=9> */
.L_x_196:
[----:B------:R-:W-:Y:S05]  /*6500*/  BSYNC B1 ;  /* 0x0000000000017941 */ /* 0x000fea0003800000 */
.L_x_195:
        /* <DEDUP_REMOVED lines=9> */
.L_x_198:
[----:B------:R-:W-:Y:S05]  /*65a0*/  BSYNC B1 ;  /* 0x0000000000017941 */ /* 0x000fea0003800000 */
.L_x_197:
        /* <DEDUP_REMOVED lines=9> */
.L_x_200:
[----:B------:R-:W-:Y:S05]  /*6640*/  BSYNC B1 ;  /* 0x0000000000017941 */ /* 0x000fea0003800000 */
.L_x_199:
        /* <DEDUP_REMOVED lines=9> */
.L_x_202:
[----:B------:R-:W-:Y:S05]  /*66e0*/  BSYNC B1 ;  /* 0x0000000000017941 */ /* 0x000fea0003800000 */
.L_x_201:
        /* <DEDUP_REMOVED lines=9> */
.L_x_204:
[----:B------:R-:W-:Y:S05]  /*6780*/  BSYNC B1 ;  /* 0x0000000000017941 */ /* 0x000fea0003800000 */
.L_x_203:
        /* <DEDUP_REMOVED lines=9> */
.L_x_206:
[----:B------:R-:W-:Y:S05]  /*6820*/  BSYNC B1 ;  /* 0x0000000000017941 */ /* 0x000fea0003800000 */
.L_x_205:
        /* <DEDUP_REMOVED lines=9> */
.L_x_208:
[----:B------:R-:W-:Y:S05]  /*68c0*/  BSYNC B1 ;  /* 0x0000000000017941 */ /* 0x000fea0003800000 */
.L_x_207:
        /* <DEDUP_REMOVED lines=9> */
.L_x_210:
[----:B------:R-:W-:Y:S05]  /*6960*/  BSYNC B1 ;  /* 0x0000000000017941 */ /* 0x000fea0003800000 */
.L_x_209:
        /* <DEDUP_REMOVED lines=9> */
.L_x_212:
[----:B------:R-:W-:Y:S05]  /*6a00*/  BSYNC B1 ;  /* 0x0000000000017941 */ /* 0x000fea0003800000 */
.L_x_211:
        /* <DEDUP_REMOVED lines=9> */
.L_x_214:
[----:B------:R-:W-:Y:S05]  /*6aa0*/  BSYNC B1 ;  /* 0x0000000000017941 */ /* 0x000fea0003800000 */
.L_x_213:
        /* <DEDUP_REMOVED lines=9> */
.L_x_216:
[----:B------:R-:W-:Y:S05]  /*6b40*/  BSYNC B1 ;  /* 0x0000000000017941 */ /* 0x000fea0003800000 */
.L_x_215:
        /* <DEDUP_REMOVED lines=9> */
.L_x_218:
[----:B------:R-:W-:Y:S05]  /*6be0*/  BSYNC B1 ;  /* 0x0000000000017941 */ /* 0x000fea0003800000 */
.L_x_217:
        /* <DEDUP_REMOVED lines=9> */
.L_x_220:
[----:B------:R-:W-:Y:S05]  /*6c80*/  BSYNC B1 ;  /* 0x0000000000017941 */ /* 0x000fea0003800000 */
.L_x_219:
[----:B-----5:R-:W-:Y:S01]  /*6c90*/  SHF.L.U32 R3, R154, 0x10, RZ ;  /* 0x000000109a037819 */ /* 0x020fe200000006ff */
        /* <DEDUP_REMOVED lines=8> */
.L_x_222:
[----:B------:R-:W-:Y:S05]  /*6d20*/  BSYNC B1 ;  /* 0x0000000000017941 */ /* 0x000fea0003800000 */
.L_x_221:
        /* <DEDUP_REMOVED lines=9> */
.L_x_224:
[----:B------:R-:W-:Y:S05]  /*6dc0*/  BSYNC B1 ;  /* 0x0000000000017941 */ /* 0x000fea0003800000 */
.L_x_223:
        /* <DEDUP_REMOVED lines=9> */
.L_x_226:
[----:B------:R-:W-:Y:S05]  /*6e60*/  BSYNC B1 ;  /* 0x0000000000017941 */ /* 0x000fea0003800000 */
.L_x_225:
        /* <DEDUP_REMOVED lines=9> */
.L_x_228:
[----:B------:R-:W-:Y:S05]  /*6f00*/  BSYNC B1 ;  /* 0x0000000000017941 */ /* 0x000fea0003800000 */
.L_x_227:
        /* <DEDUP_REMOVED lines=9> */
.L_x_230:
[----:B------:R-:W-:Y:S05]  /*6fa0*/  BSYNC B1 ;  /* 0x0000000000017941 */ /* 0x000fea0003800000 */
.L_x_229:
        /* <DEDUP_REMOVED lines=9> */
.L_x_232:
[----:B------:R-:W-:Y:S05]  /*7040*/  BSYNC B1 ;  /* 0x0000000000017941 */ /* 0x000fea0003800000 */
.L_x_231:
        /* <DEDUP_REMOVED lines=9> */
.L_x_234:
[----:B------:R-:W-:Y:S05]  /*70e0*/  BSYNC B1 ;  /* 0x0000000000017941 */ /* 0x000fea0003800000 */
.L_x_233:
        /* <DEDUP_REMOVED lines=9> */
.L_x_236:
[----:B------:R-:W-:Y:S05]  /*7180*/  BSYNC B1 ;  /* 0x0000000000017941 */ /* 0x000fea0003800000 */
.L_x_235:
        /* <DEDUP_REMOVED lines=9> */
.L_x_238:
[----:B------:R-:W-:Y:S05]  /*7220*/  BSYNC B1 ;  /* 0x0000000000017941 */ /* 0x000fea0003800000 */
.L_x_237:
        /* <DEDUP_REMOVED lines=9> */
.L_x_240:
[----:B------:R-:W-:Y:S05]  /*72c0*/  BSYNC B1 ;  /* 0x0000000000017941 */ /* 0x000fea0003800000 */
.L_x_239:
        /* <DEDUP_REMOVED lines=9> */
.L_x_242:
[----:B------:R-:W-:Y:S05]  /*7360*/  BSYNC B1 ;  /* 0x0000000000017941 */ /* 0x000fea0003800000 */
.L_x_241:
        /* <DEDUP_REMOVED lines=9> */
.L_x_244:
[----:B------:R-:W-:Y:S05]  /*7400*/  BSYNC B1 ;  /* 0x0000000000017941 */ /* 0x000fea0003800000 */
.L_x_243:
        /* <DEDUP_REMOVED lines=9> */
.L_x_246:
[----:B------:R-:W-:Y:S05]  /*74a0*/  BSYNC B1 ;  /* 0x0000000000017941 */ /* 0x000fea0003800000 */
.L_x_245:
        /* <DEDUP_REMOVED lines=9> */
.L_x_248:
[----:B------:R-:W-:Y:S05]  /*7540*/  BSYNC B1 ;  /* 0x0000000000017941 */ /* 0x000fea0003800000 */
.L_x_247:
        /* <DEDUP_REMOVED lines=9> */
.L_x_250:
[----:B------:R-:W-:Y:S05]  /*75e0*/  BSYNC B1 ;  /* 0x0000000000017941 */ /* 0x000fea0003800000 */
.L_x_249:
        /* <DEDUP_REMOVED lines=9> */
.L_x_252:
[----:B------:R-:W-:Y:S05]  /*7680*/  BSYNC B1 ;  /* 0x0000000000017941 */ /* 0x000fea0003800000 */
.L_x_251:
        /* <DEDUP_REMOVED lines=9> */
.L_x_254:
[----:B------:R-:W-:Y:S05]  /*7720*/  BSYNC B1 ;  /* 0x0000000000017941 */ /* 0x000fea0003800000 */
.L_x_253:
        /* <DEDUP_REMOVED lines=9> */
.L_x_256:
[----:B------:R-:W-:Y:S05]  /*77c0*/  BSYNC B1 ;  /* 0x0000000000017941 */ /* 0x000fea0003800000 */
.L_x_255:
        /* <DEDUP_REMOVED lines=9> */
.L_x_258:
[----:B------:R-:W-:Y:S05]  /*7860*/  BSYNC B1 ;  /* 0x0000000000017941 */ /* 0x000fea0003800000 */
.L_x_257:
        /* <DEDUP_REMOVED lines=9> */
.L_x_260:
[----:B------:R-:W-:Y:S05]  /*7900*/  BSYNC B1 ;  /* 0x0000000000017941 */ /* 0x000fea0003800000 */
.L_x_259:
        /* <DEDUP_REMOVED lines=9> */
.L_x_262:
[----:B------:R-:W-:Y:S05]  /*79a0*/  BSYNC B1 ;  /* 0x0000000000017941 */ /* 0x000fea0003800000 */
.L_x_261:
        /* <DEDUP_REMOVED lines=9> */
.L_x_264:
[----:B------:R-:W-:Y:S05]  /*7a40*/  BSYNC B1 ;  /* 0x0000000000017941 */ /* 0x000fea0003800000 */
.L_x_263:
        /* <DEDUP_REMOVED lines=9> */
.L_x_266:
[----:B------:R-:W-:Y:S05]  /*7ae0*/  BSYNC B1 ;  /* 0x0000000000017941 */ /* 0x000fea0003800000 */
.L_x_265:
        /* <DEDUP_REMOVED lines=9> */
.L_x_268:
[----:B------:R-:W-:Y:S05]  /*7b80*/  BSYNC B1 ;  /* 0x0000000000017941 */ /* 0x000fea0003800000 */
.L_x_267:
        /* <DEDUP_REMOVED lines=9> */
.L_x_270:
[----:B------:R-:W-:Y:S05]  /*7c20*/  BSYNC B1 ;  /* 0x0000000000017941 */ /* 0x000fea0003800000 */
.L_x_269:
        /* <DEDUP_REMOVED lines=9> */
.L_x_272:
[----:B------:R-:W-:Y:S05]  /*7cc0*/  BSYNC B1 ;  /* 0x0000000000017941 */ /* 0x000fea0003800000 */
.L_x_271:
        /* <DEDUP_REMOVED lines=9> */
.L_x_274:
[----:B------:R-:W-:Y:S05]  /*7d60*/  BSYNC B1 ;  /* 0x0000000000017941 */ /* 0x000fea0003800000 */
.L_x_273:
        /* <DEDUP_REMOVED lines=9> */
.L_x_276:
[----:B------:R-:W-:Y:S05]  /*7e00*/  BSYNC B1 ;  /* 0x0000000000017941 */ /* 0x000fea0003800000 */
.L_x_275:
        /* <DEDUP_REMOVED lines=9> */
.L_x_278:
[----:B------:R-:W-:Y:S05]  /*7ea0*/  BSYNC B1 ;  /* 0x0000000000017941 */ /* 0x000fea0003800000 */
.L_x_277:
        /* <DEDUP_REMOVED lines=9> */
.L_x_280:
[----:B------:R-:W-:Y:S05]  /*7f40*/  BSYNC B1 ;  /* 0x0000000000017941 */ /* 0x000fea0003800000 */
.L_x_279:
        /* <DEDUP_REMOVED lines=9> */
.L_x_282:
[----:B------:R-:W-:Y:S05]  /*7fe0*/  BSYNC B1 ;  /* 0x0000000000017941 */ /* 0x000fea0003800000 */
.L_x_281:
[----:B0----5:R-:W-:Y:S01]  /*7ff0*/  IMAD.U32 R3, R154, 0x10000, RZ ;  /* 0x000100009a037824 */ /* 0x021fe200078e00ff */
[----:B------:R-:W-:Y:S01]  /*8000*/  ISETP.GT.AND P2, PT, R0, 0x78, P1 ;  /* 0x000000780000780c */ /* 0x000fe20000f44270 */
[----:B------:R-:W-:Y:S02]  /*8010*/  BSSY B1, `(.L_x_283) ;  /* 0x0000007000017945 */ /* 0x000fe40003800000 */
[----:B-1----:R-:W-:-:S04]  /*8020*/  FMUL R4, R3, R156 ;  /* 0x0000009c03047220 */ /* 0x002fc80000400000 */
[----:B------:R-:W-:-:S05]  /*8030*/  FFMA R4, R85, R155, R4 ;  /* 0x0000009b55047223 */ /* 0x000fca0000000004 */
[----:B------:R-:W-:-:S05]  /*8040*/  F2FP.BF16.F32.PACK_AB R4, RZ, R4 ;  /* 0x00000004ff04723e */ /* 0x000fca00000010ff */
[----:B------:R0:W-:Y:S01]  /*8050*/  @P0 STG.E.U16 desc[UR36][R6.64+0xf2], R4 ;  /* 0x0000f20406000986 */ /* 0x0001e2000c101524 */
[----:B------:R-:W-:Y:S05]  /*8060*/  @!P2 BRA `(.L_x_284) ;  /* 0x000000000004a947 */ /* 0x000fea0003800000 */
[----:B------:R1:W5:Y:S02]  /*8070*/  LDG.E.LTC128B.U16 R154, desc[UR36][R10.64+0xf0] ;  /* 0x0000f0240a9a7981 */ /* 0x000364000c1e1520 */
.L_x_284:
[----:B------:R-:W-:Y:S05]  /*8080*/  BSYNC B1 ;  /* 0x0000000000017941 */ /* 0x000fea0003800000 */
.L_x_283:
[----:B-----5:R-:W-:Y:S01]  /*8090*/  IMAD.U32 R3, R154, 0x10000, RZ ;  /* 0x000100009a037824 */ /* 0x020fe200078e00ff */
[----:B------:R-:W-:Y:S01]  /*80a0*/  ISETP.GT.AND P1, PT, R0, 0x79, P1 ;  /* 0x000000790000780c */ /* 0x000fe20000f24270 */
[----:B0-----:R-:W-:Y:S01]  /*80b0*/  @P2 IMAD.MOV.U32 R4, RZ, RZ, R8 ;  /* 0x000000ffff042224 */ /* 0x001fe200078e0008 */
[----:B------:R-:W-:Y:S01]  /*80c0*/  BSSY B1, `(.L_x_285) ;  /* 0x0000008000017945 */ /* 0x000fe20003800000 */
[----:B------:R-:W-:Y:S01]  /*80d0*/  FMUL R3, R3, R156 ;  /* 0x0000009c03037220 */ /* 0x000fe20000400000 */
[----:B------:R-:W-:-:S03]  /*80e0*/  @P2 IMAD.MOV.U32 R5, RZ, RZ, R9 ;  /* 0x000000ffff052224 */ /* 0x000fc600078e0009 */
[----:B------:R-:W-:-:S05]  /*80f0*/  FFMA R3, R86, R155, R3 ;  /* 0x0000009b56037223 */ /* 0x000fca0000000003 */
[----:B------:R-:W-:-:S05]  /*8100*/  F2FP.BF16.F32.PACK_AB R3, RZ, R3 ;  /* 0x00000003ff03723e */ /* 0x000fca00000010ff */
[----:B------:R0:W-:Y:S01]  /*8110*/  @P2 STG.E.U16 desc[UR36][R4.64+0xf0], R3 ;  /* 0x0000f00304002986 */ /* 0x0001e2000c101524 */
[----:B------:R-:W-:Y:S05]  /*8120*/  @!P1 BRA `(.L_x_286) ;  /* 0x0000000000049947 */ /* 0x000fea0003800000 */
[----:B------:R0:W5:Y:S02]  /*8130*/  LDG.E.LTC128B.U16 R154, desc[UR36][R10.64+0xf2] ;  /* 0x0000f2240a9a7981 */ /* 0x000164000c1e1520 */
.L_x_286:
[----:B------:R-:W-:Y:S05]  /*8140*/  BSYNC B1 ;  /* 0x0000000000017941 */ /* 0x000fea0003800000 */
.L_x_285:
[----:B------:R-:W-:Y:S05]  /*8150*/  @!P1 BRA `(.L_x_287) ;  /* 0x00000024004c9947 */ /* 0x000fea0003800000 */
[----:B0----5:R-:W-:-:S04]  /*8160*/  IMAD.U32 R3, R154, 0x10000, RZ ;  /* 0x000100009a037824 */ /* 0x021fc800078e00ff */
[----:B------:R-:W-:-:S04]  /*8170*/  FMUL R0, R3, R156 ;  /* 0x0000009c03007220 */ /* 0x000fc80000400000 */
[----:B------:R-:W-:-:S05]  /*8180*/  FFMA R0, R87, R155, R0 ;  /* 0x0000009b57007223 */ /* 0x000fca0000000000 */
[----:B------:R-:W-:-:S05]  /*8190*/  F2FP.BF16.F32.PACK_AB R0, RZ, R0 ;  /* 0x00000000ff00723e */ /* 0x000fca00000010ff */
[----:B------:R0:W-:Y:S01]  /*81a0*/  STG.E.U16 desc[UR36][R8.64+0xf2], R0 ;  /* 0x0000f20008007986 */ /* 0x0001e2000c101524 */
[----:B------:R-:W-:Y:S05]  /*81b0*/  BRA `(.L_x_287) ;  /* 0x0000002400347947 */ /* 0x000fea0003800000 */
.L_x_36:
[----:B------:R-:W-:Y:S01]  /*81c0*/  ULDC.64 UR4, c[0x0][0x5c0] ;  /* 0x0001700000047ab9 */ /* 0x000fe20000000a00 */
[-C--:B------:R-:W-:Y:S01]  /*81d0*/  FMUL R88, R88, R155.reuse ;  /* 0x0000009b58587220 */ /* 0x080fe20000400000 */
[----:B------:R-:W-:Y:S01]  /*81e0*/  LEA R6, P0, R168, UR4, 0x1 ;  /* 0x00000004a8067c11 */ /* 0x000fe2000f8008ff */
[----:B------:R-:W-:Y:S01]  /*81f0*/  IMAD.SHL.U32 R11, R4, 0x10, RZ ;  /* 0x00000010040b7824 */ /* 0x000fe200078e00ff */
[----:B------:R-:W-:Y:S01]  /*8200*/  ISETP.GT.AND P2, PT, R0, 0x1, P3 ;  /* 0x000000010000780c */ /* 0x000fe20001f44270 */
[-C--:B------:R-:W-:Y:S01]  /*8210*/  FMUL R89, R89, R155.reuse ;  /* 0x0000009b59597220 */ /* 0x080fe20000400000 */
[----:B------:R-:W-:Y:S01]  /*8220*/  LEA.HI.X R7, R168, UR5, R167, 0x1, P0 ;  /* 0x00000005a8077c11 */ /* 0x000fe200080f0ca7 */
[-C--:B------:R-:W-:Y:S01]  /*8230*/  FMUL R90, R90, R155.reuse ;  /* 0x0000009b5a5a7220 */ /* 0x080fe20000400000 */
[----:B------:R-:W-:Y:S01]  /*8240*/  ISETP.GT.AND P0, PT, R3, 0x8, PT ;  /* 0x000000080300780c */ /* 0x000fe20003f04270 */
[-C--:B------:R-:W-:Y:S01]  /*8250*/  FMUL R91, R91, R155.reuse ;  /* 0x0000009b5b5b7220 */ /* 0x080fe20000400000 */
[----:B------:R-:W-:Y:S01]  /*8260*/  F2FP.BF16.F32.PACK_AB R88, RZ, R88 ;  /* 0x00000058ff58723e */ /* 0x000fe200000010ff */
[-C--:B------:R-:W-:Y:S01]  /*8270*/  FMUL R92, R92, R155.reuse ;  /* 0x0000009b5c5c7220 */ /* 0x080fe20000400000 */
[----:B------:R-:W-:Y:S01]  /*8280*/  ISETP.GT.AND P4, PT, R0, RZ, P0 ;  /* 0x000000ff0000720c */ /* 0x000fe20000784270 */
[-C--:B------:R-:W-:Y:S01]  /*8290*/  FMUL R93, R93, R155.reuse ;  /* 0x0000009b5d5d7220 */ /* 0x080fe20000400000 */
[----:B------:R-:W-:Y:S01]  /*82a0*/  SHF.L.U64.HI R9, R4, 0x4, R5 ;  /* 0x0000000404097819 */ /* 0x000fe20000010205 */
[----:B------:R-:W-:Y:S01]  /*82b0*/  @P1 STG.E.U16 desc[UR36][R6.64], R88 ;  /* 0x0000005806001986 */ /* 0x000fe2000c101524 */
[----:B------:R-:W-:Y:S01]  /*82c0*/  IADD3 R12, P5, R11, R6, RZ ;  /* 0x000000060b0c7210 */ /* 0x000fe20007fbe0ff */
[-C--:B------:R-:W-:Y:S01]  /*82d0*/  FMUL R94, R94, R155.reuse ;  /* 0x0000009b5e5e7220 */ /* 0x080fe20000400000 */
[----:B------:R-:W-:Y:S01]  /*82e0*/  ISETP.GT.AND P1, PT, R0, 0x1, P0 ;  /* 0x000000010000780c */ /* 0x000fe20000724270 */
[----:B------:R-:W-:Y:S01]  /*82f0*/  FMUL R95, R95, R155 ;  /* 0x0000009b5f5f7220 */ /* 0x000fe20000400000 */
[----:B------:R-:W-:Y:S01]  /*8300*/  F2FP.BF16.F32.PACK_AB R89, RZ, R89 ;  /* 0x00000059ff59723e */ /* 0x000fe200000010ff */
[----:B------:R-:W-:Y:S01]  /*8310*/  IMAD.X R13, R9, 0x1, R7, P5 ;  /* 0x00000001090d7824 */ /* 0x000fe200028e0607 */
[----:B------:R-:W-:Y:S01]  /*8320*/  F2FP.BF16.F32.PACK_AB R90, RZ, R90 ;  /* 0x0000005aff5a723e */ /* 0x000fe200000010ff */
[----:B------:R-:W-:Y:S01]  /*8330*/  FMUL R96, R96, R155 ;  /* 0x0000009b60607220 */ /* 0x000fe20000400000 */
[----:B------:R-:W-:Y:S01]  /*8340*/  F2FP.BF16.F32.PACK_AB R91, RZ, R91 ;  /* 0x0000005bff5b723e */ /* 0x000fe200000010ff */
[----:B------:R-:W-:Y:S01]  /*8350*/  @P2 STG.E.U16 desc[UR36][R6.64+0x2], R89 ;  /* 0x0000025906002986 */ /* 0x000fe2000c101524 */
[C---:B------:R-:W-:Y:S01]  /*8360*/  ISETP.GT.AND P5, PT, R0.reuse, 0x9, P3 ;  /* 0x000000090000780c */ /* 0x040fe20001fa4270 */
[-C--:B------:R-:W-:Y:S01]  /*8370*/  FMUL R97, R97, R155.reuse ;  /* 0x0000009b61617220 */ /* 0x080fe20000400000 */
[C---:B------:R-:W-:Y:S01]  /*8380*/  ISETP.GT.AND P2, PT, R0.reuse, 0x8, P0 ;  /* 0x000000080000780c */ /* 0x040fe20000744270 */
[----:B------:R-:W-:Y:S01]  /*8390*/  @P4 STG.E.U16 desc[UR36][R12.64], R90 ;  /* 0x0000005a0c004986 */ /* 0x000fe2000c101524 */
[----:B------:R-:W-:Y:S01]  /*83a0*/  ISETP.GT.AND P4, PT, R0, 0x8, P3 ;  /* 0x000000080000780c */ /* 0x000fe20001f84270 */
[-C--:B------:R-:W-:Y:S01]  /*83b0*/  FMUL R98, R98, R155.reuse ;  /* 0x0000009b62627220 */ /* 0x080fe20000400000 */
[----:B------:R-:W-:Y:S01]  /*83c0*/  F2FP.BF16.F32.PACK_AB R92, RZ, R92 ;  /* 0x0000005cff5c723e */ /* 0x000fe200000010ff */
[----:B------:R-:W-:Y:S01]  /*83d0*/  @P1 STG.E.U16 desc[UR36][R12.64+0x2], R91 ;  /* 0x0000025b0c001986 */ /* 0x000fe2000c101524 */
[----:B------:R-:W-:Y:S01]  /*83e0*/  ISETP.GT.AND P1, PT, R0, 0x9, P0 ;  /* 0x000000090000780c */ /* 0x000fe20000724270 */
[----:B------:R-:W-:Y:S01]  /*83f0*/  FMUL R99, R99, R155 ;  /* 0x0000009b63637220 */ /* 0x000fe20000400000 */
[----:B------:R-:W-:Y:S01]  /*8400*/  F2FP.BF16.F32.PACK_AB R93, RZ, R93 ;  /* 0x0000005dff5d723e */ /* 0x000fe200000010ff */
[-C--:B------:R-:W-:Y:S01]  /*8410*/  FMUL R100, R100, R155.reuse ;  /* 0x0000009b64647220 */ /* 0x080fe20000400000 */
[----:B------:R-:W-:Y:S01]  /*8420*/  F2FP.BF16.F32.PACK_AB R94, RZ, R94 ;  /* 0x0000005eff5e723e */ /* 0x000fe200000010ff */
[----:B------:R-:W-:Y:S01]  /*8430*/  FMUL R101, R101, R155 ;  /* 0x0000009b65657220 */ /* 0x000fe20000400000 */
[----:B------:R-:W-:Y:S01]  /*8440*/  F2FP.BF16.F32.PACK_AB R95, RZ, R95 ;  /* 0x0000005fff5f723e */ /* 0x000fe200000010ff */
[-C--:B------:R-:W-:Y:S01]  /*8450*/  FMUL R102, R102, R155.reuse ;  /* 0x0000009b66667220 */ /* 0x080fe20000400000 */
[----:B------:R-:W-:Y:S01]  /*8460*/  F2FP.BF16.F32.PACK_AB R96, RZ, R96 ;  /* 0x00000060ff60723e */ /* 0x000fe200000010ff */
[----:B------:R-:W-:Y:S01]  /*8470*/  @P4 STG.E.U16 desc[UR36][R6.64+0x10], R92 ;  /* 0x0000105c06004986 */ /* 0x000fe2000c101524 */
[C---:B------:R-:W-:Y:S01]  /*8480*/  ISETP.GT.AND P4, PT, R0.reuse, 0x10, P3 ;  /* 0x000000100000780c */ /* 0x040fe20001f84270 */
[----:B------:R-:W-:Y:S01]  /*8490*/  FMUL R103, R103, R155 ;  /* 0x0000009b67677220 */ /* 0x000fe20000400000 */
[----:B------:R-:W-:Y:S01]  /*84a0*/  F2FP.BF16.F32.PACK_AB R97, RZ, R97 ;  /* 0x00000061ff61723e */ /* 0x000fe200000010ff */
[----:B------:R-:W-:Y:S01]  /*84b0*/  @P5 STG.E.U16 desc[UR36][R6.64+0x12], R93 ;  /* 0x0000125d06005986 */ /* 0x000fe2000c101524 */
[----:B------:R-:W-:Y:S01]  /*84c0*/  ISETP.GT.AND P5, PT, R0, 0x11, P0 ;  /* 0x000000110000780c */ /* 0x000fe200007a4270 */
        /* <DEDUP_REMOVED lines=74> */
[----:B------:R-:W-:Y:S01]  /*8970*/  FMUL R125, R125, R155 ;  /* 0x0000009b7d7d7220 */ /* 0x000fe20000400000 */
[----:B------:R-:W-:Y:S01]  /*8980*/  F2FP.BF16.F32.PACK_AB R119, RZ, R119 ;  /* 0x00000077ff77723e */ /* 0x000fe200000010ff */
[-C--:B------:R-:W-:Y:S01]  /*8990*/  FMUL R126, R126, R155.reuse ;  /* 0x0000009b7e7e7220 */ /* 0x080fe20000400000 */
[----:B------:R-:W-:Y:S01]  /*89a0*/  F2FP.BF16.F32.PACK_AB R120, RZ, R120 ;  /* 0x00000078ff78723e */ /* 0x000fe200000010ff */
        /* <DEDUP_REMOVED lines=66> */
[----:B------:R-:W-:Y:S01]  /*8dd0*/  IMAD.SHL.U32 R23, R4, 0x100, RZ ;  /* 0x0000010004177824 */ /* 0x000fe200078e00ff */
[----:B------:R-:W-:Y:S01]  /*8de0*/  F2FP.BF16.F32.PACK_AB R140, RZ, R140 ;  /* 0x0000008cff8c723e */ /* 0x000fe200000010ff */
[----:B------:R-:W-:Y:S01]  /*8df0*/  @P1 STG.E.U16 desc[UR36][R6.64+0x90], R124 ;  /* 0x0000907c06001986 */ /* 0x000fe2000c101524 */
[----:B------:R-:W-:Y:S01]  /*8e00*/  ISETP.GT.AND P1, PT, R0, 0x50, P3 ;  /* 0x000000500000780c */ /* 0x000fe20001f24270 */
[----:B------:R-:W-:Y:S01]  /*8e10*/  FMUL R146, R146, R155 ;  /* 0x0000009b92927220 */ /* 0x000fe20000400000 */
[----:B------:R-:W-:Y:S01]  /*8e20*/  F2FP.BF16.F32.PACK_AB R141, RZ, R141 ;  /* 0x0000008dff8d723e */ /* 0x000fe200000010ff */
[----:B------:R-:W-:Y:S01]  /*8e30*/  @P2 STG.E.U16 desc[UR36][R6.64+0x92], R125 ;  /* 0x0000927d06002986 */ /* 0x000fe2000c101524 */
[C---:B------:R-:W-:Y:S01]  /*8e40*/  ISETP.GT.AND P2, PT, R0.reuse, 0x51, P3 ;  /* 0x000000510000780c */ /* 0x040fe20001f44270 */
[-C--:B------:R-:W-:Y:S01]  /*8e50*/  FMUL R147, R147, R155.reuse ;  /* 0x0000009b93937220 */ /* 0x080fe20000400000 */
        /* <DEDUP_REMOVED lines=11> */
[-C--:B------:R-:W-:Y:S01]  /*8f10*/  FMUL R150, R150, R155.reuse ;  /* 0x0000009b96967220 */ /* 0x080fe20000400000 */
[----:B------:R-:W-:Y:S01]  /*8f20*/  SHF.L.U64.HI R21, R4, 0x8, R5 ;  /* 0x0000000804157819 */ /* 0x000fe20000010205 */
[----:B------:R-:W-:Y:S01]  /*8f30*/  @P2 STG.E.U16 desc[UR36][R6.64+0xa2], R129 ;  /* 0x0000a28106002986 */ /* 0x000fe2000c101524 */
[C---:B------:R-:W-:Y:S01]  /*8f40*/  ISETP.GT.AND P2, PT, R0.reuse, 0x59, P3 ;  /* 0x000000590000780c */ /* 0x040fe20001f44270 */
        /* <DEDUP_REMOVED lines=58> */
[----:B------:R-:W-:Y:S01]  /*92f0*/  @P2 STG.E.U16 desc[UR36][R12.64+0xd0], R142 ;  /* 0x0000d08e0c002986 */ /* 0x000fe2000c101524 */
[----:B------:R-:W-:Y:S01]  /*9300*/  F2FP.BF16.F32.PACK_AB R34, RZ, R34 ;  /* 0x00000022ff22723e */ /* 0x000fe200000010ff */
[----:B------:R-:W-:Y:S01]  /*9310*/  FMUL R40, R40, R155 ;  /* 0x0000009b28287220 */ /* 0x000fe20000400000 */
[----:B------:R-:W-:Y:S01]  /*9320*/  F2FP.BF16.F32.PACK_AB R35, RZ, R35 ;  /* 0x00000023ff23723e */ /* 0x000fe200000010ff */
        /* <DEDUP_REMOVED lines=8> */
[----:B------:R-:W-:Y:S01]  /*93b0*/  @P1 IMAD.MOV.U32 R4, RZ, RZ, R6 ;  /* 0x000000ffff041224 */ /* 0x000fe200078e0006 */
[----:B------:R-:W-:Y:S01]  /*93c0*/  F2FP.BF16.F32.PACK_AB R38, RZ, R38 ;  /* 0x00000026ff26723e */ /* 0x000fe200000010ff */
[----:B------:R-:W-:Y:S01]  /*93d0*/  @P1 IMAD.MOV.U32 R5, RZ, RZ, R7 ;  /* 0x000000ffff051224 */ /* 0x000fe200078e0007 */
[----:B------:R-:W-:Y:S01]  /*93e0*/  F2FP.BF16.F32.PACK_AB R39, RZ, R39 ;  /* 0x00000027ff27723e */ /* 0x000fe200000010ff */
[-C--:B------:R-:W-:Y:S01]  /*93f0*/  FMUL R43, R43, R155.reuse ;  /* 0x0000009b2b2b7220 */ /* 0x080fe20000400000 */
[----:B------:R-:W-:Y:S01]  /*9400*/  F2FP.BF16.F32.PACK_AB R40, RZ, R40 ;  /* 0x00000028ff28723e */ /* 0x000fe200000010ff */
[-C--:B------:R-:W-:Y:S01]  /*9410*/  FMUL R44, R44, R155.reuse ;  /* 0x0000009b2c2c7220 */ /* 0x080fe20000400000 */
[----:B------:R0:W-:Y:S01]  /*9420*/  @P1 STG.E.U16 desc[UR36][R4.64+0xe2], R145 ;  /* 0x0000e29104001986 */ /* 0x0001e2000c101524 */
[----:B------:R-:W-:Y:S01]  /*9430*/  IADD3 R14, P1, P2, R11, R6, R23 ;  /* 0x000000060b0e7210 */ /* 0x000fe20007a3e017 */
[----:B------:R-:W-:Y:S01]  /*9440*/  FMUL R45, R45, R155 ;  /* 0x0000009b2d2d7220 */ /* 0x000fe20000400000 */
[----:B------:R-:W-:Y:S01]  /*9450*/  F2FP.BF16.F32.PACK_AB R41, RZ, R41 ;  /* 0x00000029ff29723e */ /* 0x000fe200000010ff */
[----:B------:R-:W-:Y:S01]  /*9460*/  FMUL R46, R46, R155 ;  /* 0x0000009b2e2e7220 */ /* 0x000fe20000400000 */
[----:B------:R-:W-:Y:S01]  /*9470*/  IADD3.X R15, R9, R7, R21, P1, P2 ;  /* 0x00000007090f7210 */ /* 0x000fe20000fe4415 */
[-C--:B------:R-:W-:Y:S01]  /*9480*/  FMUL R47, R47, R155.reuse ;  /* 0x0000009b2f2f7220 */ /* 0x080fe20000400000 */
[C---:B------:R-:W-:Y:S01]  /*9490*/  ISETP.GT.AND P1, PT, R3.reuse, 0x80, PT ;  /* 0x000000800300780c */ /* 0x040fe20003f24270 */
[-C--:B------:R-:W-:Y:S01]  /*94a0*/  FMUL R48, R48, R155.reuse ;  /* 0x0000009b30307220 */ /* 0x080fe20000400000 */
[----:B------:R-:W-:Y:S01]  /*94b0*/  ISETP.GT.AND P2, PT, R3, 0x88, PT ;  /* 0x000000880300780c */ /* 0x000fe20003f44270 */
[----:B------:R-:W-:Y:S01]  /*94c0*/  FMUL R49, R49, R155 ;  /* 0x0000009b31317220 */ /* 0x000fe20000400000 */
[----:B------:R-:W-:Y:S01]  /*94d0*/  F2FP.BF16.F32.PACK_AB R42, RZ, R42 ;  /* 0x0000002aff2a723e */ /* 0x000fe200000010ff */
[----:B0-----:R-:W-:Y:S01]  /*94e0*/  @P5 IMAD.MOV.U32 R4, RZ, RZ, R12 ;  /* 0x000000ffff045224 */ /* 0x001fe200078e000c */
[----:B------:R-:W-:Y:S01]  /*94f0*/  F2FP.BF16.F32.PACK_AB R43, RZ, R43 ;  /* 0x0000002bff2b723e */ /* 0x000fe200000010ff */
[----:B------:R-:W-:Y:S01]  /*9500*/  @P5 IMAD.MOV.U32 R5, RZ, RZ, R13 ;  /* 0x000000ffff055224 */ /* 0x000fe200078e000d */
[----:B------:R-:W-:Y:S01]  /*9510*/  F2FP.BF16.F32.PACK_AB R44, RZ, R44 ;  /* 0x0000002cff2c723e */ /* 0x000fe200000010ff */
[----:B------:R-:W-:Y:S01]  /*9520*/  FMUL R50, R50, R155 ;  /* 0x0000009b32327220 */ /* 0x000fe20000400000 */
[----:B------:R-:W-:Y:S01]  /*9530*/  F2FP.BF16.F32.PACK_AB R45, RZ, R45 ;  /* 0x0000002dff2d723e */ /* 0x000fe200000010ff */
[-C--:B------:R-:W-:Y:S01]  /*9540*/  FMUL R51, R51, R155.reuse ;  /* 0x0000009b33337220 */ /* 0x080fe20000400000 */
[----:B------:R0:W-:Y:S01]  /*9550*/  @P5 STG.E.U16 desc[UR36][R4.64+0xe0], R146 ;  /* 0x0000e09204005986 */ /* 0x0001e2000c101524 */
[----:B------:R-:W-:Y:S01]  /*9560*/  ISETP.GT.AND P5, PT, R0, 0x78, P3 ;  /* 0x000000780000780c */ /* 0x000fe20001fa4270 */
[-C--:B------:R-:W-:Y:S01]  /*9570*/  FMUL R52, R52, R155.reuse ;  /* 0x0000009b34347220 */ /* 0x080fe20000400000 */
[C---:B------:R-:W-:Y:S01]  /*9580*/  ISETP.GT.AND P3, PT, R0.reuse, 0x79, P3 ;  /* 0x000000790000780c */ /* 0x040fe20001f64270 */
[----:B------:R-:W-:Y:S01]  /*9590*/  @P4 STG.E.U16 desc[UR36][R12.64+0xe2], R147 ;  /* 0x0000e2930c004986 */ /* 0x000fe2000c101524 */
[C---:B------:R-:W-:Y:S01]  /*95a0*/  ISETP.GT.AND P4, PT, R0.reuse, 0x78, P0 ;  /* 0x000000780000780c */ /* 0x040fe20000784270 */
[-C--:B------:R-:W-:Y:S01]  /*95b0*/  FMUL R53, R53, R155.reuse ;  /* 0x0000009b35357220 */ /* 0x080fe20000400000 */
[----:B------:R-:W-:Y:S01]  /*95c0*/  ISETP.GT.AND P0, PT, R0, 0x79, P0 ;  /* 0x000000790000780c */ /* 0x000fe20000704270 */
[-C--:B------:R-:W-:Y:S01]  /*95d0*/  FMUL R54, R54, R155.reuse ;  /* 0x0000009b36367220 */ /* 0x080fe20000400000 */
[----:B------:R-:W-:Y:S01]  /*95e0*/  F2FP.BF16.F32.PACK_AB R46, RZ, R46 ;  /* 0x0000002eff2e723e */ /* 0x000fe200000010ff */
[----:B------:R-:W-:Y:S01]  /*95f0*/  FMUL R55, R55, R155 ;  /* 0x0000009b37377220 */ /* 0x000fe20000400000 */
[----:B------:R-:W-:Y:S01]  /*9600*/  F2FP.BF16.F32.PACK_AB R47, RZ, R47 ;  /* 0x0000002fff2f723e */ /* 0x000fe200000010ff */
[-C--:B------:R-:W-:Y:S01]  /*9610*/  FMUL R56, R56, R155.reuse ;  /* 0x0000009b38387220 */ /* 0x080fe20000400000 */
[----:B------:R-:W-:Y:S01]  /*9620*/  F2FP.BF16.F32.PACK_AB R48, RZ, R48 ;  /* 0x00000030ff30723e */ /* 0x000fe200000010ff */
[----:B------:R-:W-:Y:S01]  /*9630*/  @P5 STG.E.U16 desc[UR36][R6.64+0xf0], R148 ;  /* 0x0000f09406005986 */ /* 0x000fe2000c101524 */
[----:B0-----:R-:W-:Y:S01]  /*9640*/  IADD3 R4, P5, R23, R6, RZ ;  /* 0x0000000617047210 */ /* 0x001fe20007fbe0ff */
[----:B------:R-:W-:Y:S01]  /*9650*/  FMUL R57, R57, R155 ;  /* 0x0000009b39397220 */ /* 0x000fe20000400000 */
[----:B------:R-:W-:Y:S01]  /*9660*/  F2FP.BF16.F32.PACK_AB R49, RZ, R49 ;  /* 0x00000031ff31723e */ /* 0x000fe200000010ff */
[----:B------:R0:W-:Y:S01]  /*9670*/  @P3 STG.E.U16 desc[UR36][R6.64+0xf2], R149 ;  /* 0x0000f29506003986 */ /* 0x0001e2000c101524 */
[C---:B------:R-:W-:Y:S01]  /*9680*/  ISETP.GT.AND P3, PT, R0.reuse, RZ, P1 ;  /* 0x000000ff0000720c */ /* 0x040fe20000f64270 */
[----:B------:R-:W-:Y:S01]  /*9690*/  IMAD.X R5, R21, 0x1, R7, P5 ;  /* 0x0000000115057824 */ /* 0x000fe200028e0607 */
[C---:B------:R-:W-:Y:S01]  /*96a0*/  ISETP.GT.AND P5, PT, R0.reuse, RZ, P2 ;  /* 0x000000ff0000720c */ /* 0x040fe200017a4270 */
        /* <DEDUP_REMOVED lines=11> */
[-C--:B0-----:R-:W-:Y:S01]  /*9760*/  IADD3 R6, P3, R11, R4.reuse, RZ ;  /* 0x000000040b067210 */ /* 0x081fe20007f7e0ff */
[----:B------:R-:W-:Y:S01]  /*9770*/  FMUL R61, R61, R155 ;  /* 0x0000009b3d3d7220 */ /* 0x000fe20000400000 */
[----:B------:R-:W-:Y:S01]  /*9780*/  F2FP.BF16.F32.PACK_AB R53, RZ, R53 ;  /* 0x00000035ff35723e */ /* 0x000fe200000010ff */
[----:B------:R-:W-:Y:S01]  /*9790*/  @P4 STG.E.U16 desc[UR36][R4.64+0x2], R25 ;  /* 0x0000021904004986 */ /* 0x000fe2000c101524 */
[----:B------:R-:W-:Y:S01]  /*97a0*/  IADD3 R10, P4, R11, R4, RZ ;  /* 0x000000040b0a7210 */ /* 0x000fe20007f9e0ff */
[----:B------:R-:W-:Y:S01]  /*97b0*/  FMUL R62, R62, R155 ;  /* 0x0000009b3e3e7220 */ /* 0x000fe20000400000 */
[----:B------:R-:W-:Y:S01]  /*97c0*/  IADD3.X R7, R9, R5, RZ, P3, !PT ;  /* 0x0000000509077210 */ /* 0x000fe20001ffe4ff */
[-C--:B------:R-:W-:Y:S01]  /*97d0*/  FMUL R63, R63, R155.reuse ;  /* 0x0000009b3f3f7220 */ /* 0x080fe20000400000 */
[C---:B------:R-:W-:Y:S01]  /*97e0*/  ISETP.GT.AND P3, PT, R0.reuse, 0x9, P2 ;  /* 0x000000090000780c */ /* 0x040fe20001764270 */
[----:B------:R-:W-:Y:S01]  /*97f0*/  IMAD.X R11, R9, 0x1, R5, P4 ;  /* 0x00000001090b7824 */ /* 0x000fe200020e0605 */
[----:B------:R-:W-:Y:S01]  /*9800*/  ISETP.GT.AND P4, PT, R0, 0x8, P1 ;  /* 0x000000080000780c */ /* 0x000fe20000f84270 */
[-C--:B------:R-:W-:Y:S01]  /*9810*/  FMUL R64, R64, R155.reuse ;  /* 0x0000009b40407220 */ /* 0x080fe20000400000 */
[----:B------:R-:W-:Y:S01]  /*9820*/  F2FP.BF16.F32.PACK_AB R54, RZ, R54 ;  /* 0x00000036ff36723e */ /* 0x000fe200000010ff */
[-C--:B------:R-:W-:Y:S01]  /*9830*/  FMUL R65, R65, R155.reuse ;  /* 0x0000009b41417220 */ /* 0x080fe20000400000 */
        /* <DEDUP_REMOVED lines=13> */
[-C--:B------:R-:W-:Y:S01]  /*9910*/  FMUL R70, R70, R155.reuse ;  /* 0x0000009b46467220 */ /* 0x080fe20000400000 */
[----:B------:R-:W-:Y:S01]  /*9920*/  @P5 STG.E.U16 desc[UR36][R4.64+0x12], R29 ;  /* 0x0000121d04005986 */ /* 0x000fe2000c101524 */
[C---:B------:R-:W-:Y:S01]  /*9930*/  ISETP.GT.AND P5, PT, R0.reuse, 0x11, P1 ;  /* 0x000000110000780c */ /* 0x040fe20000fa4270 */
[-C--:B------:R-:W-:Y:S01]  /*9940*/  FMUL R71, R71, R155.reuse ;  /* 0x0000009b47477220 */ /* 0x080fe20000400000 */
[----:B------:R-:W-:Y:S01]  /*9950*/  F2FP.BF16.F32.PACK_AB R58, RZ, R58 ;  /* 0x0000003aff3a723e */ /* 0x000fe200000010ff */
[----:B------:R0:W-:Y:S01]  /*9960*/  @P0 STG.E.U16 desc[UR36][R6.64+0x10], R30 ;  /* 0x0000101e06000986 */ /* 0x0001e2000c101524 */
        /* <DEDUP_REMOVED lines=13> */
[--C-:B0-----:R-:W-:Y:S01]  /*9a40*/  @P0 IMAD.MOV.U32 R6, RZ, RZ, R14.reuse ;  /* 0x000000ffff060224 */ /* 0x101fe200078e000e */
[----:B------:R-:W-:Y:S01]  /*9a50*/  F2FP.BF16.F32.PACK_AB R62, RZ, R62 ;  /* 0x0000003eff3e723e */ /* 0x000fe200000010ff */
[--C-:B------:R-:W-:Y:S01]  /*9a60*/  @P0 IMAD.MOV.U32 R7, RZ, RZ, R15.reuse ;  /* 0x000000ffff070224 */ /* 0x100fe200078e000f */
[----:B------:R-:W-:Y:S01]  /*9a70*/  F2FP.BF16.F32.PACK_AB R63, RZ, R63 ;  /* 0x0000003fff3f723e */ /* 0x000fe200000010ff */
[-C--:B------:R-:W-:Y:S01]  /*9a80*/  FMUL R75, R75, R155.reuse ;  /* 0x0000009b4b4b7220 */ /* 0x080fe20000400000 */
[----:B------:R-:W-:Y:S01]  /*9a90*/  F2FP.BF16.F32.PACK_AB R64, RZ, R64 ;  /* 0x00000040ff40723e */ /* 0x000fe200000010ff */
[-C--:B------:R-:W-:Y:S01]  /*9aa0*/  FMUL R76, R76, R155.reuse ;  /* 0x0000009b4c4c7220 */ /* 0x080fe20000400000 */
[----:B------:R0:W-:Y:S01]  /*9ab0*/  @P0 STG.E.U16 desc[UR36][R6.64+0x20], R34 ;  /* 0x0000202206000986 */ /* 0x0001e2000c101524 */
        /* <DEDUP_REMOVED lines=30> */
[----:B0-----:R-:W-:Y:S01]  /*9ca0*/  @P0 IMAD.MOV.U32 R6, RZ, RZ, R14 ;  /* 0x000000ffff060224 */ /* 0x001fe200078e000e */
[----:B------:R-:W-:Y:S01]  /*9cb0*/  F2FP.BF16.F32.PACK_AB R76, RZ, R76 ;  /* 0x0000004cff4c723e */ /* 0x000fe200000010ff */
[----:B------:R-:W-:Y:S01]  /*9cc0*/  @P0 IMAD.MOV.U32 R7, RZ, RZ, R15 ;  /* 0x000000ffff070224 */ /* 0x000fe200078e000f */
[----:B------:R-:W-:Y:S01]  /*9cd0*/  F2FP.BF16.F32.PACK_AB R77, RZ, R77 ;  /* 0x0000004dff4d723e */ /* 0x000fe200000010ff */
[----:B------:R-:W-:Y:S01]  /*9ce0*/  FMUL R87, R87, R155 ;  /* 0x0000009b57577220 */ /* 0x000fe20000400000 */
[----:B------:R-:W-:-:S02]  /*9cf0*/  F2FP.BF16.F32.PACK_AB R78, RZ, R78 ;  /* 0x0000004eff4e723e */ /* 0x000fc400000010ff */
[----:B------:R0:W-:Y:S01]  /*9d00*/  @P0 STG.E.U16 desc[UR36][R6.64+0x30], R38 ;  /* 0x0000302606000986 */ /* 0x0001e2000c101524 */
[----:B------:R-:W-:Y:S02]  /*9d10*/  ISETP.GT.AND P0, PT, R0, 0x20, P2 ;  /* 0x000000200000780c */ /* 0x000fe40001704270 */
[----:B------:R-:W-:Y:S02]  /*9d20*/  F2FP.BF16.F32.PACK_AB R79, RZ, R79 ;  /* 0x0000004fff4f723e */ /* 0x000fe400000010ff */
[----:B------:R-:W-:Y:S02]  /*9d30*/  F2FP.BF16.F32.PACK_AB R80, RZ, R80 ;  /* 0x00000050ff50723e */ /* 0x000fe400000010ff */
[----:B------:R-:W-:Y:S02]  /*9d40*/  F2FP.BF16.F32.PACK_AB R81, RZ, R81 ;  /* 0x00000051ff51723e */ /* 0x000fe400000010ff */
[----:B------:R-:W-:Y:S02]  /*9d50*/  F2FP.BF16.F32.PACK_AB R82, RZ, R82 ;  /* 0x00000052ff52723e */ /* 0x000fe400000010ff */
[----:B------:R-:W-:Y:S01]  /*9d60*/  F2FP.BF16.F32.PACK_AB R83, RZ, R83 ;  /* 0x00000053ff53723e */ /* 0x000fe200000010ff */
[----:B0-----:R-:W-:Y:S01]  /*9d70*/  @P3 IMAD.MOV.U32 R6, RZ, RZ, R14 ;  /* 0x000000ffff063224 */ /* 0x001fe200078e000e */
[----:B------:R-:W-:Y:S01]  /*9d80*/  F2FP.BF16.F32.PACK_AB R84, RZ, R84 ;  /* 0x00000054ff54723e */ /* 0x000fe200000010ff */
[----:B------:R-:W-:Y:S01]  /*9d90*/  @P3 IMAD.MOV.U32 R7, RZ, RZ, R15 ;  /* 0x000000ffff073224 */ /* 0x000fe200078e000f */
[----:B------:R-:W-:-:S02]  /*9da0*/  F2FP.BF16.F32.PACK_AB R85, RZ, R85 ;  /* 0x00000055ff55723e */ /* 0x000fc400000010ff */
[----:B------:R-:W-:Y:S02]  /*9db0*/  F2FP.BF16.F32.PACK_AB R86, RZ, R86 ;  /* 0x00000056ff56723e */ /* 0x000fe400000010ff */
[----:B------:R0:W-:Y:S01]  /*9dc0*/  @P3 STG.E.U16 desc[UR36][R6.64+0x32], R39 ;  /* 0x0000322706003986 */ /* 0x0001e2000c101524 */
[C---:B------:R-:W-:Y:S02]  /*9dd0*/  ISETP.GT.AND P3, PT, R0.reuse, 0x21, P2 ;  /* 0x000000210000780c */ /* 0x040fe40001764270 */
[----:B------:R-:W-:Y:S01]  /*9de0*/  F2FP.BF16.F32.PACK_AB R87, RZ, R87 ;  /* 0x00000057ff57723e */ /* 0x000fe200000010ff */
[----:B------:R-:W-:Y:S01]  /*9df0*/  @P4 STG.E.U16 desc[UR36][R4.64+0x40], R40 ;  /* 0x0000402804004986 */ /* 0x000fe2000c101524 */
[----:B------:R-:W-:-:S03]  /*9e00*/  ISETP.GT.AND P4, PT, R0, 0x28, P1 ;  /* 0x000000280000780c */ /* 0x000fc60000f84270 */
[----:B------:R-:W-:Y:S01]  /*9e10*/  @P5 STG.E.U16 desc[UR36][R4.64+0x42], R41 ;  /* 0x0000422904005986 */ /* 0x000fe2000c101524 */
[----:B------:R-:W-:Y:S01]  /*9e20*/  ISETP.GT.AND P5, PT, R0, 0x29, P1 ;  /* 0x000000290000780c */ /* 0x000fe20000fa4270 */
[----:B0-----:R-:W-:Y:S02]  /*9e30*/  @P0 IMAD.MOV.U32 R6, RZ, RZ, R14 ;  /* 0x000000ffff060224 */ /* 0x001fe400078e000e */
[----:B------:R-:W-:-:S05]  /*9e40*/  @P0 IMAD.MOV.U32 R7, RZ, RZ, R15 ;  /* 0x000000ffff070224 */ /* 0x000fca00078e000f */
[----:B------:R0:W-:Y:S01]  /*9e50*/  @P0 STG.E.U16 desc[UR36][R6.64+0x40], R42 ;  /* 0x0000402a06000986 */ /* 0x0001e2000c101524 */
[----:B------:R-:W-:Y:S01]  /*9e60*/  ISETP.GT.AND P0, PT, R0, 0x28, P2 ;  /* 0x000000280000780c */ /* 0x000fe20001704270 */
[----:B0-----:R-:W-:Y:S02]  /*9e70*/  @P3 IMAD.MOV.U32 R6, RZ, RZ, R14 ;  /* 0x000000ffff063224 */ /* 0x001fe400078e000e */
[----:B------:R-:W-:-:S05]  /*9e80*/  @P3 IMAD.MOV.U32 R7, RZ, RZ, R15 ;  /* 0x000000ffff073224 */ /* 0x000fca00078e000f */
[----:B------:R0:W-:Y:S01]  /*9e90*/  @P3 STG.E.U16 desc[UR36][R6.64+0x42], R43 ;  /* 0x0000422b06003986 */ /* 0x0001e2000c101524 */
[----:B------:R-:W-:-:S03]  /*9ea0*/  ISETP.GT.AND P3, PT, R0, 0x29, P2 ;  /* 0x000000290000780c */ /* 0x000fc60001764270 */
[----:B------:R-:W-:Y:S01]  /*9eb0*/  @P4 STG.E.U16 desc[UR36][R4.64+0x50], R44 ;  /* 0x0000502c04004986 */ /* 0x000fe2000c101524 */
[----:B------:R-:W-:-:S03]  /*9ec0*/  ISETP.GT.AND P4, PT, R0, 0x30, P1 ;  /* 0x000000300000780c */ /* 0x000fc60000f84270 */
[----:B------:R-:W-:Y:S01]  /*9ed0*/  @P5 STG.E.U16 desc[UR36][R4.64+0x52], R45 ;  /* 0x0000522d04005986 */ /* 0x000fe2000c101524 */
[----:B------:R-:W-:Y:S01]  /*9ee0*/  ISETP.GT.AND P5, PT, R0, 0x31, P1 ;  /* 0x000000310000780c */ /* 0x000fe20000fa4270 */
[----:B0-----:R-:W-:Y:S02]  /*9ef0*/  @P0 IMAD.MOV.U32 R6, RZ, RZ, R14 ;  /* 0x000000ffff060224 */ /* 0x001fe400078e000e */
[----:B------:R-:W-:-:S05]  /*9f00*/  @P0 IMAD.MOV.U32 R7, RZ, RZ, R15 ;  /* 0x000000ffff070224 */ /* 0x000fca00078e000f */
[----:B------:R0:W-:Y:S01]  /*9f10*/  @P0 STG.E.U16 desc[UR36][R6.64+0x50], R46 ;  /* 0x0000502e06000986 */ /* 0x0001e2000c101524 */
[----:B------:R-:W-:Y:S02]  /*9f20*/  ISETP.GT.AND P0, PT, R0, 0x30, P2 ;  /* 0x000000300000780c */ /* 0x000fe40001704270 */
[----:B0-----:R-:W-:Y:S01]  /*9f30*/  @P3 MOV R6, R14 ;  /* 0x0000000e00063202 */ /* 0x001fe20000000f00 */
        /* <DEDUP_REMOVED lines=43> */
[----:B0-----:R-:W-:Y:S01]  /*a1f0*/  @P0 IMAD.MOV.U32 R6, RZ, RZ, R14 ;  /* 0x000000ffff060224 */ /* 0x001fe200078e000e */
[----:B------:R-:W-:-:S05]  /*a200*/  @P0 MOV R7, R15 ;  /* 0x0000000f00070202 */ /* 0x000fca0000000f00 */
        /* <DEDUP_REMOVED lines=38> */
[----:B0-----:R-:W-:Y:S01]  /*a470*/  @P3 IMAD.MOV.U32 R6, RZ, RZ, R14 ;  /* 0x000000ffff063224 */ /* 0x001fe200078e000e */
[----:B------:R-:W-:-:S05]  /*a480*/  @P3 MOV R7, R15 ;  /* 0x0000000f00073202 */ /* 0x000fca0000000f00 */
        /* <DEDUP_REMOVED lines=13> */
[C---:B------:R-:W-:Y:S02]  /*a560*/  ISETP.GT.AND P3, PT, R0.reuse, 0x78, P1 ;  /* 0x000000780000780c */ /* 0x040fe40000f64270 */
[C---:B------:R-:W-:Y:S01]  /*a570*/  ISETP.GT.AND P1, PT, R0.reuse, 0x79, P1 ;  /* 0x000000790000780c */ /* 0x040fe20000f24270 */
[----:B------:R-:W-:Y:S01]  /*a580*/  @P4 STG.E.U16 desc[UR36][R4.64+0xe0], R80 ;  /* 0x0000e05004004986 */ /* 0x000fe2000c101524 */
[----:B------:R-:W-:-:S03]  /*a590*/  ISETP.GT.AND P4, PT, R0, 0x71, P2 ;  /* 0x000000710000780c */ /* 0x000fc60001784270 */
[----:B------:R-:W-:Y:S01]  /*a5a0*/  @P5 STG.E.U16 desc[UR36][R4.64+0xe2], R81 ;  /* 0x0000e25104005986 */ /* 0x000fe2000c101524 */
[C---:B------:R-:W-:Y:S02]  /*a5b0*/  ISETP.GT.AND P5, PT, R0.reuse, 0x78, P2 ;  /* 0x000000780000780c */ /* 0x040fe400017a4270 */
[----:B------:R-:W-:Y:S01]  /*a5c0*/  ISETP.GT.AND P2, PT, R0, 0x79, P2 ;  /* 0x000000790000780c */ /* 0x000fe20001744270 */
[----:B0-----:R-:W-:Y:S02]  /*a5d0*/  @P0 IMAD.MOV.U32 R6, RZ, RZ, R14 ;  /* 0x000000ffff060224 */ /* 0x001fe400078e000e */
[----:B------:R-:W-:-:S05]  /*a5e0*/  @P0 IMAD.MOV.U32 R7, RZ, RZ, R15 ;  /* 0x000000ffff070224 */ /* 0x000fca00078e000f */
[----:B------:R0:W-:Y:S02]  /*a5f0*/  @P0 STG.E.U16 desc[UR36][R6.64+0xe0], R82 ;  /* 0x0000e05206000986 */ /* 0x0001e4000c101524 */
[----:B0-----:R-:W-:Y:S02]  /*a600*/  @P4 IMAD.MOV.U32 R6, RZ, RZ, R14 ;  /* 0x000000ffff064224 */ /* 0x001fe400078e000e */
[----:B------:R-:W-:-:S05]  /*a610*/  @P4 IMAD.MOV.U32 R7, RZ, RZ, R15 ;  /* 0x000000ffff074224 */ /* 0x000fca00078e000f */
[----:B------:R-:W-:Y:S04]  /*a620*/  @P4 STG.E.U16 desc[UR36][R6.64+0xe2], R83 ;  /* 0x0000e25306004986 */ /* 0x000fe8000c101524 */
[----:B------:R-:W-:Y:S04]  /*a630*/  @P3 STG.E.U16 desc[UR36][R4.64+0xf0], R84 ;  /* 0x0000f05404003986 */ /* 0x000fe8000c101524 */
[----:B------:R0:W-:Y:S02]  /*a640*/  @P1 STG.E.U16 desc[UR36][R4.64+0xf2], R85 ;  /* 0x0000f25504001986 */ /* 0x0001e4000c101524 */
[----:B0-----:R-:W-:-:S02]  /*a650*/  @P5 IMAD.MOV.U32 R4, RZ, RZ, R14 ;  /* 0x000000ffff045224 */ /* 0x001fc400078e000e */
[----:B------:R-:W-:-:S05]  /*a660*/  @P5 IMAD.MOV.U32 R5, RZ, RZ, R15 ;  /* 0x000000ffff055224 */ /* 0x000fca00078e000f */
[----:B------:R0:W-:Y:S04]  /*a670*/  @P5 STG.E.U16 desc[UR36][R4.64+0xf0], R86 ;  /* 0x0000f05604005986 */ /* 0x0001e8000c101524 */
[----:B------:R0:W-:Y:S02]  /*a680*/  @P2 STG.E.U16 desc[UR36][R14.64+0xf2], R87 ;  /* 0x0000f2570e002986 */ /* 0x0001e4000c101524 */
.L_x_287:
[----:B------:R-:W-:Y:S05]  /*a690*/  BSYNC B0 ;  /* 0x0000000000007941 */ /* 0x000fea0003800000 */
.L_x_35:
[----:B------:R-:W-:Y:S01]  /*a6a0*/  ULDC UR4, c[0x0][0xc] ;  /* 0x0000030000047ab9 */ /* 0x000fe20000000800 */
[----:B------:R-:W-:Y:S01]  /*a6b0*/  ULDC UR5, c[0x0][0x10] ;  /* 0x0000040000057ab9 */ /* 0x000fe20000000800 */
[----:B0-----:R-:W0:Y:S01]  /*a6c0*/  LDC R3, c[0x0][0x14] ;  /* 0x00000500ff037b82 */ /* 0x001e220000000800 */
[----:B------:R-:W-:Y:S01]  /*a6d0*/  UIMAD.WIDE.U32 UR4, UR4, UR5, URZ ;  /* 0x00000005040472a5 */ /* 0x000fe2000f8e003f */
[----:B------:R-:W-:Y:S01]  /*a6e0*/  PRMT R0, RZ, 0x7610, R0 ;  /* 0x00007610ff007816 */ /* 0x000fe20000000000 */
[----:B-----5:R-:W-:Y:S02]  /*a6f0*/  IMAD.MOV.U32 R154, RZ, RZ, -0x1 ;  /* 0xffffffffff9a7424 */ /* 0x020fe400078e00ff */
[----:B------:R-:W-:Y:S02]  /*a700*/  IMAD.MOV.U32 R23, RZ, RZ, -0x1 ;  /* 0xffffffffff177424 */ /* 0x000fe400078e00ff */
[----:B0-----:R-:W-:-:S04]  /*a710*/  IMAD.WIDE.U32 R16, R3, UR4, R16 ;  /* 0x0000000403107c25 */ /* 0x001fc8000f8e0010 */
[----:B------:R-:W-:Y:S01]  /*a720*/  IMAD R3, R3, UR5, RZ ;  /* 0x0000000503037c24 */ /* 0x000fe2000f8e02ff */
[----:B------:R-:W-:Y:S02]  /*a730*/  ULDC.64 UR4, c[0x0][0x650] ;  /* 0x0001940000047ab9 */ /* 0x000fe40000000a00 */
[----:B------:R-:W-:Y:S01]  /*a740*/  ISETP.GE.U32.AND P0, PT, R16, UR4, PT ;  /* 0x0000000410007c0c */ /* 0x000fe2000bf06070 */
[----:B------:R-:W-:-:S05]  /*a750*/  IMAD.IADD R17, R17, 0x1, R3 ;  /* 0x0000000111117824 */ /* 0x000fca00078e0203 */
[----:B------:R-:W-:-:S13]  /*a760*/  ISETP.GE.U32.AND.EX P0, PT, R17, UR5, PT, P0 ;  /* 0x0000000511007c0c */ /* 0x000fda000bf06100 */
[----:B------:R-:W-:Y:S05]  /*a770*/  @P0 BRA `(.L_x_288) ;  /* 0x0000000400640947 */ /* 0x000fea0003800000 */
[----:B------:R-:W0:Y:S01]  /*a780*/  S2R R12, SR_CTAID.X ;  /* 0x00000000000c7919 */ /* 0x000e220000002500 */
[----:B-12---:R-:W1:Y:S01]  /*a790*/  LDC.64 R10, c[0x0][0x628] ;  /* 0x00018a00ff0a7b82 */ /* 0x006e620000000a00 */
[----:B------:R-:W-:Y:S01]  /*a7a0*/  ULDC UR4, c[0x0][0x150] ;  /* 0x0000540000047ab9 */ /* 0x000fe20000000800 */
[----:B------:R-:W-:Y:S01]  /*a7b0*/  MOV R8, R16 ;  /* 0x0000001000087202 */ /* 0x000fe20000000f00 */
[----:B------:R-:W2:Y:S01]  /*a7c0*/  S2R R24, SR_CTAID.Y ;  /* 0x0000000000187919 */ /* 0x000ea20000002600 */
[----:B------:R-:W-:-:S04]  /*a7d0*/  IMAD.MOV.U32 R9, RZ, RZ, R17 ;  /* 0x000000ffff097224 */ /* 0x000fc800078e0011 */
[----:B------:R-:W2:Y:S08]  /*a7e0*/  LDC R21, c[0x0][0x144] ;  /* 0x00005100ff157b82 */ /* 0x000eb00000000800 */
[----:B------:R-:W2:Y:S08]  /*a7f0*/  LDC R0, c[0x0][0x630] ;  /* 0x00018c00ff007b82 */ /* 0x000eb00000000800 */
[----:B------:R-:W2:Y:S01]  /*a800*/  LDC.64 R14, c[0x0][0x620] ;  /* 0x00018800ff0e7b82 */ /* 0x000ea20000000a00 */
[----:B-1----:R-:W-:-:S04]  /*a810*/  ISETP.NE.U32.AND P0, PT, R10, RZ, PT ;  /* 0x000000ff0a00720c */ /* 0x002fc80003f05070 */
[----:B------:R-:W-:Y:S02]  /*a820*/  ISETP.NE.AND.EX P0, PT, R11, RZ, PT, P0 ;  /* 0x000000ff0b00720c */ /* 0x000fe40003f05300 */
[----:B0-----:R-:W-:-:S05]  /*a830*/  I2FP.F32.U32 R3, R12 ;  /* 0x0000000c00037245 */ /* 0x001fca0000201000 */
[----:B------:R-:W-:-:S04]  /*a840*/  FMUL R3, R3, UR4 ;  /* 0x0000000403037c20 */ /* 0x000fc80008400000 */
[----:B------:R0:W1:Y:S02]  /*a850*/  F2I.U32.TRUNC.NTZ R20, R3 ;  /* 0x0000000300147305 */ /* 0x000064000020f000 */
[----:B------:R-:W-:Y:S05]  /*a860*/  @!P0 BRA `(.L_x_289) ;  /* 0x0000000000288947 */ /* 0x000fea0003800000 */
[----:B0-----:R-:W0:Y:S02]  /*a870*/  LDC R3, c[0x0][0x634] ;  /* 0x00018d00ff037b82 */ /* 0x001e240000000800 */
        /* <DEDUP_REMOVED lines=9> */
.L_x_289:
[----:B------:R-:W5:Y:S01]  /*a910*/  LDC.64 R30, c[0x0][0x640] ;  /* 0x00019000ff1e7b82 */ /* 0x000f620000000a00 */
[-CC-:B--2---:R-:W-:Y:S01]  /*a920*/  SHF.R.U64 R23, R8, R0.reuse, R9.reuse ;  /* 0x0000000008177219 */ /* 0x184fe20000001209 */
[----:B-1----:R-:W-:Y:S01]  /*a930*/  IMAD.MOV R20, RZ, RZ, -R20 ;  /* 0x000000ffff147224 */ /* 0x002fe200078e0a14 */
[----:B------:R-:W-:Y:S01]  /*a940*/  SHF.R.U32.HI R0, RZ, R0, R9 ;  /* 0x00000000ff007219 */ /* 0x000fe20000011609 */
[----:B------:R-:W-:Y:S01]  /*a950*/  ULDC UR4, c[0x0][0x154] ;  /* 0x0000550000047ab9 */ /* 0x000fe20000000800 */
[----:B0-----:R-:W-:Y:S01]  /*a960*/  IADD3 R3, P0, RZ, -R23, RZ ;  /* 0x80000017ff037210 */ /* 0x001fe20007f1e0ff */
[----:B------:R-:W-:Y:S02]  /*a970*/  IMAD R26, R21, R20, R12 ;  /* 0x00000014151a7224 */ /* 0x000fe400078e020c */
[----:B------:R-:W0:Y:S01]  /*a980*/  LDC R6, c[0x0][0x618] ;  /* 0x00018600ff067b82 */ /* 0x000e220000000800 */
[----:B------:R-:W-:Y:S02]  /*a990*/  IMAD.MOV.U32 R7, RZ, RZ, 0x1 ;  /* 0x00000001ff077424 */ /* 0x000fe400078e00ff */
[----:B------:R-:W-:-:S04]  /*a9a0*/  IMAD.X R5, RZ, RZ, ~R0, P0 ;  /* 0x000000ffff057224 */ /* 0x000fc800000e0e00 */
[-C--:B------:R-:W-:Y:S01]  /*a9b0*/  IMAD R0, R5, R14.reuse, RZ ;  /* 0x0000000e05007224 */ /* 0x080fe200078e02ff */
[----:B------:R-:W1:Y:S01]  /*a9c0*/  LDC R8, c[0x0][0x608] ;  /* 0x00018200ff087b82 */ /* 0x000e620000000800 */
[----:B------:R-:W-:-:S04]  /*a9d0*/  IMAD.WIDE.U32 R4, R3, R14, R16 ;  /* 0x0000000e03047225 */ /* 0x000fc800078e0010 */
[----:B------:R-:W-:Y:S01]  /*a9e0*/  IMAD R3, R3, R15, R0 ;  /* 0x0000000f03037224 */ /* 0x000fe200078e0200 */
[----:B------:R-:W-:Y:S02]  /*a9f0*/  I2FP.F32.U32 R0, R24 ;  /* 0x0000001800007245 */ /* 0x000fe40000201000 */
[----:B------:R-:W2:Y:S01]  /*aa00*/  LDC R28, c[0x0][0x658] ;  /* 0x00019600ff1c7b82 */ /* 0x000ea20000000800 */
[----:B------:R-:W-:Y:S01]  /*aa10*/  IMAD.IADD R3, R5, 0x1, R3 ;  /* 0x0000000105037824 */ /* 0x000fe200078e0203 */
[----:B-----5:R-:W-:Y:S01]  /*aa20*/  ISETP.NE.U32.AND P0, PT, R30, RZ, PT ;  /* 0x000000ff1e00720c */ /* 0x020fe20003f05070 */
[----:B------:R-:W-:Y:S01]  /*aa30*/  FMUL R0, R0, UR4 ;  /* 0x0000000400007c20 */ /* 0x000fe20008400000 */
[----:B------:R-:W-:Y:S02]  /*aa40*/  IMAD.MOV.U32 R5, RZ, RZ, -0x1 ;  /* 0xffffffffff057424 */ /* 0x000fe400078e00ff */
[----:B------:R-:W-:Y:S01]  /*aa50*/  ISETP.NE.AND.EX P0, PT, R31, RZ, PT, P0 ;  /* 0x000000ff1f00720c */ /* 0x000fe20003f05300 */
[----:B------:R1:W2:Y:S01]  /*aa60*/  F2I.U32.TRUNC.NTZ R13, R0 ;  /* 0x00000000000d7305 */ /* 0x0002a2000020f000 */
[----:B------:R-:W3:Y:S01]  /*aa70*/  LDC R15, c[0x0][0x148] ;  /* 0x00005200ff0f7b82 */ /* 0x000ee20000000800 */
[----:B0-----:R-:W-:-:S02]  /*aa80*/  SHF.R.U64 R12, R4, R6, R3 ;  /* 0x00000006040c7219 */ /* 0x001fc40000001203 */
[----:B------:R-:W-:-:S05]  /*aa90*/  SHF.R.U32.HI R3, RZ, R6, R3 ;  /* 0x00000006ff037219 */ /* 0x000fca0000011603 */
[----:B------:R-:W0:Y:S01]  /*aaa0*/  LDC R20, c[0x0][0x600] ;  /* 0x00018000ff147b82 */ /* 0x000e220000000800 */
[-CC-:B-1----:R-:W-:Y:S02]  /*aab0*/  SHF.R.U64 R10, R12, R8.reuse, R3.reuse ;  /* 0x000000080c0a7219 */ /* 0x182fe40000001203 */
[----:B------:R-:W-:-:S05]  /*aac0*/  SHF.R.U32.HI R3, RZ, R8, R3 ;  /* 0x00000008ff037219 */ /* 0x000fca0000011603 */
[----:B------:R-:W1:Y:S01]  /*aad0*/  LDC R21, c[0x0][0x648] ;  /* 0x00019200ff157b82 */ /* 0x000e620000000800 */
[-C--:B--2---:R-:W-:Y:S02]  /*aae0*/  SHF.L.U32 R4, R5, R28.reuse, RZ ;  /* 0x0000001c05047219 */ /* 0x084fe400000006ff */
[-CC-:B------:R-:W-:Y:S02]  /*aaf0*/  SHF.R.U64 R14, R10, R28.reuse, R3.reuse ;  /* 0x0000001c0a0e7219 */ /* 0x180fe40000001203 */
[----:B------:R-:W-:Y:S02]  /*ab00*/  SHF.R.U32.HI R5, RZ, R28, R3 ;  /* 0x0000001cff057219 */ /* 0x000fe40000011603 */
[----:B------:R-:W-:Y:S01]  /*ab10*/  LOP3.LUT R153, RZ, R4, RZ, 0x33, !PT ;  /* 0x00000004ff997212 */ /* 0x000fe200078e33ff */
[----:B------:R-:W2:Y:S01]  /*ab20*/  LDC R25, c[0x0][0x638] ;  /* 0x00018e00ff197b82 */ /* 0x000ea20000000800 */
[----:B------:R-:W-:Y:S01]  /*ab30*/  SHF.L.U32 R28, R7, R28, RZ ;  /* 0x0000001c071c7219 */ /* 0x000fe200000006ff */
[----:B------:R-:W-:-:S06]  /*ab40*/  IMAD.MOV.U32 R4, RZ, RZ, R14 ;  /* 0x000000ffff047224 */ /* 0x000fcc00078e000e */
[----:B------:R-:W0:Y:S01]  /*ab50*/  LDC R27, c[0x0][0x610] ;  /* 0x00018400ff1b7b82 */ /* 0x000e220000000800 */
[----:B------:R-:W-:Y:S05]  /*ab60*/  @!P0 BRA `(.L_x_290) ;  /* 0x0000000000288947 */ /* 0x000fea0003800000 */
[----:B------:R-:W5:Y:S02]  /*ab70*/  LDC R3, c[0x0][0x64c] ;  /* 0x00019300ff037b82 */ /* 0x000f640000000800 */
[----:B-----5:R-:W-:-:S05]  /*ab80*/  IADD3 R3, P0, R14, R3, RZ ;  /* 0x000000030e037210 */ /* 0x020fca0007f1e0ff */
        /* <DEDUP_REMOVED lines=8> */
.L_x_290:
[----:B------:R-:W-:Y:S02]  /*ac10*/  ISETP.NE.AND P0, PT, R2, 0x1, PT ;  /* 0x000000010200780c */ /* 0x000fe40003f05270 */
[----:B-1----:R-:W-:Y:S01]  /*ac20*/  SHF.R.U64 R0, R4, R21, R5 ;  /* 0x0000001504007219 */ /* 0x002fe20000001205 */
[----:B0-----:R-:W-:Y:S01]  /*ac30*/  VIADD R5, R20, 0xffffffff ;  /* 0xffffffff14057836 */ /* 0x001fe20000000000 */
[----:B------:R-:W-:Y:S02]  /*ac40*/  LOP3.LUT R153, R10, R153, RZ, 0xc0, !PT ;  /* 0x000000990a997212 */ /* 0x000fe400078ec0ff */
[----:B------:R-:W-:Y:S01]  /*ac50*/  IADD3 R13, -R13, RZ, RZ ;  /* 0x000000ff0d0d7210 */ /* 0x000fe20007ffe1ff */
[----:B------:R-:W-:Y:S01]  /*ac60*/  IMAD.MOV R3, RZ, RZ, -R0 ;  /* 0x000000ffff037224 */ /* 0x000fe200078e0a00 */
[----:B------:R-:W-:Y:S01]  /*ac70*/  LOP3.LUT R5, R12, R5, RZ, 0xc0, !PT ;  /* 0x000000050c057212 */ /* 0x000fe200078ec0ff */
[----:B------:R-:W-:Y:S02]  /*ac80*/  IMAD R153, R28, R0, R153 ;  /* 0x000000001c997224 */ /* 0x000fe400078e0299 */
[----:B--2---:R-:W-:-:S02]  /*ac90*/  IMAD R0, R3, R25, R14 ;  /* 0x0000001903007224 */ /* 0x004fc400078e020e */
[----:B---3--:R-:W-:Y:S02]  /*aca0*/  @P0 IMAD R26, R15, R13, R24 ;  /* 0x0000000d0f1a0224 */ /* 0x008fe400078e0218 */
[----:B------:R-:W-:Y:S02]  /*acb0*/  IMAD R4, R0, R20, R5 ;  /* 0x0000001400047224 */ /* 0x000fe400078e0205 */
[----:B------:R-:W-:Y:S02]  /*acc0*/  IMAD R153, R153, R27, R26 ;  /* 0x0000001b99997224 */ /* 0x000fe400078e021a */
[----:B------:R-:W-:-:S03]  /*acd0*/  IMAD.MOV.U32 R3, RZ, RZ, 0x1 ;  /* 0x00000001ff037424 */ /* 0x000fc600078e00ff */
[----:B------:R-:W-:Y:S02]  /*ace0*/  SEL R154, R4, R153, !P0 ;  /* 0x00000099049a7207 */ /* 0x000fe40004000000 */
[----:B------:R-:W-:Y:S02]  /*acf0*/  PRMT R0, R3, 0x7610, R0 ;  /* 0x0000761003007816 */ /* 0x000fe40000000000 */
[----:B------:R-:W-:-:S07]  /*ad00*/  SEL R153, R153, R4, !P0 ;  /* 0x0000000499997207 */ /* 0x000fce0004000000 */
.L_x_288:
[----:B------:R-:W-:-:S13]  /*ad10*/  LOP3.LUT P0, RZ, R0, 0xff, RZ, 0xc0, !PT ;  /* 0x000000ff00ff7812 */ /* 0x000fda000780c0ff */
[----:B------:R-:W-:Y:S05]  /*ad20*/  @P0 BRA `(.L_x_291) ;  /* 0xffffff6400700947 */ /* 0x000fea000383ffff */
[----:B------:R-:W-:Y:S05]  /*ad30*/  EXIT ;  /* 0x000000000000794d */ /* 0x000fea0003800000 */
.L_x_8:
        /* <DEDUP_REMOVED lines=26> */
.L_x_293:
[----:B------:R-:W0:Y:S01]  /*aee0*/  LDC.64 R28, c[0x0][0x640] ;  /* 0x00019000ff1c7b82 */ /* 0x000e220000000a00 */
[-CC-:B------:R-:W-:Y:S01]  /*aef0*/  SHF.R.U64 R22, R12, R6.reuse, R13.reuse ;  /* 0x000000060c167219 */ /* 0x180fe2000000120d */
[----:B------:R-:W-:Y:S01]  /*af00*/  IMAD.MOV.U32 R30, RZ, RZ, 0x1 ;  /* 0x00000001ff1e7424 */ /* 0x000fe200078e00ff */
[----:B------:R-:W-:Y:S02]  /*af10*/  SHF.R.U32.HI R6, RZ, R6, R13 ;  /* 0x00000006ff067219 */ /* 0x000fe4000001160d */
        /* <DEDUP_REMOVED lines=8> */
[----:B------:R-:W-:Y:S01]  /*afa0*/  IMAD.IADD R9, R9, 0x1, R11 ;  /* 0x0000000109097824 */ /* 0x000fe200078e020b */
[----:B0-----:R-:W-:-:S04]  /*afb0*/  ISETP.NE.U32.AND P0, PT, R28, RZ, PT ;  /* 0x000000ff1c00720c */ /* 0x001fc80003f05070 */
[----:B------:R-:W-:Y:S02]  /*afc0*/  ISETP.NE.AND.EX P0, PT, R29, RZ, PT, P0 ;  /* 0x000000ff1d00720c */ /* 0x000fe40003f05300 */
[----:B------:R-:W0:Y:S01]  /*afd0*/  LDC R20, c[0x0][0x600] ;  /* 0x00018000ff147b82 */ /* 0x000e220000000800 */
[-CC-:B-1----:R-:W-:Y:S02]  /*afe0*/  SHF.R.U64 R14, R8, R10.reuse, R9.reuse ;  /* 0x0000000a080e7219 */ /* 0x182fe40000001209 */
[----:B------:R-:W-:Y:S02]  /*aff0*/  SHF.R.U32.HI R9, RZ, R10, R9 ;  /* 0x0000000aff097219 */ /* 0x000fe40000011609 */
[----:B------:R-:W-:-:S03]  /*b000*/  MOV R8, 0xffffffff ;  /* 0xffffffff00087802 */ /* 0x000fc60000000f00 */
[----:B------:R-:W1:Y:S01]  /*b010*/  LDC R24, c[0x0][0x648] ;  /* 0x00019200ff187b82 */ /* 0x000e620000000800 */
[-CC-:B--2---:R-:W-:Y:S02]  /*b020*/  SHF.R.U64 R23, R14, R12.reuse, R9.reuse ;  /* 0x0000000c0e177219 */ /* 0x184fe40000001209 */
[----:B------:R-:W-:-:S05]  /*b030*/  SHF.R.U32.HI R6, RZ, R12, R9 ;  /* 0x0000000cff067219 */ /* 0x000fca0000011609 */
[----:B------:R-:W2:Y:S01]  /*b040*/  LDC R26, c[0x0][0x638] ;  /* 0x00018e00ff1a7b82 */ /* 0x000ea20000000800 */
[-C--:B---3--:R-:W-:Y:S02]  /*b050*/  SHF.L.U32 R8, R8, R27.reuse, RZ ;  /* 0x0000001b08087219 */ /* 0x088fe400000006ff */
[-CC-:B------:R-:W-:Y:S02]  /*b060*/  SHF.R.U64 R25, R23, R27.reuse, R6.reuse ;  /* 0x0000001b17197219 */ /* 0x180fe40000001206 */
[----:B------:R-:W-:Y:S02]  /*b070*/  LOP3.LUT R32, RZ, R8, RZ, 0x33, !PT ;  /* 0x00000008ff207212 */ /* 0x000fe400078e33ff */
[----:B------:R-:W-:Y:S01]  /*b080*/  SHF.R.U32.HI R9, RZ, R27, R6 ;  /* 0x0000001bff097219 */ /* 0x000fe20000011606 */
[----:B------:R-:W3:Y:S01]  /*b090*/  LDC R31, c[0x0][0x610] ;  /* 0x00018400ff1f7b82 */ /* 0x000ee20000000800 */
[----:B------:R-:W-:Y:S01]  /*b0a0*/  IMAD.MOV.U32 R8, RZ, RZ, R25 ;  /* 0x000000ffff087224 */ /* 0x000fe200078e0019 */
        /* <DEDUP_REMOVED lines=11> */
.L_x_294:
[----:B------:R-:W-:Y:S01]  /*b160*/  ISETP.NE.AND P0, PT, R2, 0x1, PT ;  /* 0x000000010200780c */ /* 0x000fe20003f05270 */
[----:B------:R-:W-:Y:S01]  /*b170*/  IMAD.MOV.U32 R13, RZ, RZ, R22 ;  /* 0x000000ffff0d7224 */ /* 0x000fe200078e0016 */
[----:B-1----:R-:W-:Y:S01]  /*b180*/  SHF.R.U64 R6, R8, R24, R9 ;  /* 0x0000001808067219 */ /* 0x002fe20000001209 */
[----:B0-----:R-:W-:Y:S01]  /*b190*/  VIADD R9, R20, 0xffffffff ;  /* 0xffffffff14097836 */ /* 0x001fe20000000000 */
[----:B------:R-:W-:Y:S02]  /*b1a0*/  SHF.L.U32 R30, R30, R27, RZ ;  /* 0x0000001b1e1e7219 */ /* 0x000fe400000006ff */
[----:B------:R-:W-:Y:S01]  /*b1b0*/  LOP3.LUT R5, R23, R32, RZ, 0xc0, !PT ;  /* 0x0000002017057212 */ /* 0x000fe200078ec0ff */
[----:B------:R-:W-:-:S04]  /*b1c0*/  IMAD.MOV R8, RZ, RZ, -R6 ;  /* 0x000000ffff087224 */ /* 0x000fc800078e0a06 */
[----:B------:R-:W-:Y:S01]  /*b1d0*/  IMAD R6, R30, R6, R5 ;  /* 0x000000061e067224 */ /* 0x000fe200078e0205 */
[----:B------:R-:W-:Y:S01]  /*b1e0*/  LOP3.LUT R5, R14, R9, RZ, 0xc0, !PT ;  /* 0x000000090e057212 */ /* 0x000fe200078ec0ff */
[----:B------:R-:W-:Y:S02]  /*b1f0*/  @P0 IMAD R3, R7, R21, R4 ;  /* 0x0000001507030224 */ /* 0x000fe400078e0204 */
[----:B--2---:R-:W-:Y:S02]  /*b200*/  IMAD R4, R8, R26, R25 ;  /* 0x0000001a08047224 */ /* 0x004fe400078e0219 */
[----:B---3--:R-:W-:Y:S02]  /*b210*/  IMAD R3, R6, R31, R3 ;  /* 0x0000001f06037224 */ /* 0x008fe400078e0203 */
[----:B------:R-:W-:Y:S02]  /*b220*/  IMAD R4, R4, R20, R5 ;  /* 0x0000001404047224 */ /* 0x000fe400078e0205 */
[----:B------:R-:W-:-:S03]  /*b230*/  IMAD.MOV.U32 R6, RZ, RZ, 0x1 ;  /* 0x00000001ff067424 */ /* 0x000fc600078e00ff */
[----:B------:R-:W-:Y:S02]  /*b240*/  SEL R20, R4, R3, !P0 ;  /* 0x0000000304147207 */ /* 0x000fe40004000000 */
[----:B------:R-:W-:-:S07]  /*b250*/  SEL R11, R3, R4, !P0 ;  /* 0x00000004030b7207 */ /* 0x000fce0004000000 */
.L_x_292:
[----:B------:R-:W-:-:S08]  /*b260*/  NOP ;  /* 0x0000000000007918 */ /* 0x000fd00000000000 */
[----:B------:R-:W0:-:S00]  /*b270*/  USETMAXREG.DEALLOC.CTAPOOL 0x28 ;  /* 0x00000028000079c8 */ /* 0x000e0000080e0500 */
[----:B0-----:R-:W-:-:S13]  /*b280*/  ISETP.NE.AND P0, PT, R0, RZ, PT ;  /* 0x000000ff0000720c */ /* 0x001fda0003f05270 */
[----:B------:R-:W-:Y:S05]  /*b290*/  @P0 EXIT ;  /* 0x000000000000094d */ /* 0x000fea0003800000 */
[----:B------:R-:W-:Y:S01]  /*b2a0*/  LOP3.LUT P0, RZ, R6, 0xff, RZ, 0xc0, !PT ;  /* 0x000000ff06ff7812 */ /* 0x000fe2000780c0ff */
[----:B------:R-:W-:Y:S02]  /*b2b0*/  IMAD.MOV.U32 R0, RZ, RZ, 0x1 ;  /* 0x00000001ff007424 */ /* 0x000fe400078e00ff */
[----:B------:R-:W-:-:S10]  /*b2c0*/  IMAD.MOV.U32 R12, RZ, RZ, RZ ;  /* 0x000000ffff0c7224 */ /* 0x000fd400078e00ff */
[----:B------:R-:W-:Y:S05]  /*b2d0*/  @!P0 BRA `(.L_x_295) ;  /* 0x0000000c00908947 */ /* 0x000fea0003800000 */
[----:B------:R-:W0:Y:S01]  /*b2e0*/  LDC R0, c[0x0][0x28c] ;  /* 0x0000a300ff007b82 */ /* 0x000e220000000800 */
[----:B------:R-:W-:Y:S01]  /*b2f0*/  ULDC UR5, c[0x0][0x658] ;  /* 0x0001960000057ab9 */ /* 0x000fe20000000800 */
[----:B------:R-:W-:Y:S01]  /*b300*/  UMOV UR11, 0xffffffff ;  /* 0xffffffff000b7882 */ /* 0x000fe20000000000 */
[----:B------:R-:W-:Y:S01]  /*b310*/  UMOV UR17, 0x1 ;  /* 0x0000000100117882 */ /* 0x000fe20000000000 */
[----:B------:R-:W-:Y:S01]  /*b320*/  USHF.L.U32 UR11, UR11, UR5, URZ ;  /* 0x000000050b0b7299 */ /* 0x000fe2000800063f */
[----:B------:R-:W-:Y:S01]  /*b330*/  BSSY B0, `(.L_x_295) ;  /* 0x00000de000007945 */ /* 0x000fe20003800000 */
[----:B------:R-:W-:Y:S01]  /*b340*/  ULDC UR9, c[0x0][0xc] ;  /* 0x0000030000097ab9 */ /* 0x000fe20000000800 */
[----:B------:R-:W-:Y:S01]  /*b350*/  ULDC UR16, c[0x0][0x10] ;  /* 0x0000040000107ab9 */ /* 0x000fe20000000800 */
[----:B------:R-:W1:Y:S01]  /*b360*/  S2UR UR8, SR_CgaCtaId ;  /* 0x00000000000879c3 */ /* 0x000e620000008800 */
[----:B------:R-:W-:Y:S01]  /*b370*/  ULOP3.LUT UR13, URZ, UR11, URZ, 0x33, !UPT ;  /* 0x0000000b3f0d7292 */ /* 0x000fe2000f8e333f */
[----:B------:R-:W-:Y:S01]  /*b380*/  IMAD.MOV.U32 R10, RZ, RZ, 0x1 ;  /* 0x00000001ff0a7424 */ /* 0x000fe200078e00ff */
[----:B------:R-:W-:Y:S01]  /*b390*/  LOP3.LUT R9, R19, 0x2, RZ, 0xfc, !PT ;  /* 0x0000000213097812 */ /* 0x000fe200078efcff */
[----:B------:R-:W-:Y:S01]  /*b3a0*/  IMAD.MOV.U32 R12, RZ, RZ, RZ ;  /* 0x000000ffff0c7224 */ /* 0x000fe200078e00ff */
[----:B------:R-:W-:Y:S01]  /*b3b0*/  ULDC UR4, c[0x0][0x600] ;  /* 0x0001800000047ab9 */ /* 0x000fe20000000800 */
[----:B------:R-:W-:Y:S01]  /*b3c0*/  UMOV UR19, 0x1111 ;  /* 0x0000111100137882 */ /* 0x000fe20000000000 */
[----:B------:R-:W-:-:S02]  /*b3d0*/  UIADD3 UR4, UR4, -0x1, URZ ;  /* 0xffffffff04047890 */ /* 0x000fc4000fffe03f */
[----:B------:R-:W-:Y:S01]  /*b3e0*/  USHF.L.U32 UR5, UR17, UR5, URZ ;  /* 0x0000000511057299 */ /* 0x000fe2000800063f */
[----:B------:R-:W-:Y:S01]  /*b3f0*/  ULDC.64 UR28, c[0x0][0x198] ;  /* 0x00006600001c7ab9 */ /* 0x000fe20000000a00 */
[----:B0-----:R-:W-:-:S05]  /*b400*/  VIADD R0, R0, 0x1f ;  /* 0x0000001f00007836 */ /* 0x001fca0000000000 */
[----:B------:R-:W-:Y:S01]  /*b410*/  SHF.R.S32.HI R3, RZ, 0x1f, R0 ;  /* 0x0000001fff037819 */ /* 0x000fe20000011400 */
[----:B-1----:R-:W-:-:S03]  /*b420*/  USHF.R.U32.HI UR27, URZ, 0x2, UR8 ;  /* 0x000000023f1b7899 */ /* 0x002fc60008011608 */
[----:B------:R-:W-:Y:S01]  /*b430*/  LEA.HI R3, R3, R0, RZ, 0x5 ;  /* 0x0000000003037211 */ /* 0x000fe200078f28ff */
[----:B------:R-:W-:Y:S01]  /*b440*/  ULOP3.LUT UR10, UR8, 0x3, URZ, 0xc0, !UPT ;  /* 0x00000003080a7892 */ /* 0x000fe2000f8ec03f */
[----:B------:R-:W-:Y:S01]  /*b450*/  MOV R0, 0x1 ;  /* 0x0000000100007802 */ /* 0x000fe20000000f00 */
[----:B------:R-:W-:Y:S01]  /*b460*/  USHF.L.U32 UR6, UR8, 0x5, URZ ;  /* 0x0000000508067899 */ /* 0x000fe2000800063f */
[----:B------:R-:W-:Y:S01]  /*b470*/  SHF.R.S32.HI R3, RZ, 0x5, R3 ;  /* 0x00000005ff037819 */ /* 0x000fe20000011403 */
[----:B------:R-:W-:Y:S02]  /*b480*/  USHF.L.U32 UR7, UR8, 0xa, URZ ;  /* 0x0000000a08077899 */ /* 0x000fe4000800063f */
[----:B------:R-:W-:Y:S02]  /*b490*/  ULOP3.LUT UR8, UR8, 0xfffffffc, URZ, 0xc0, !UPT ;  /* 0xfffffffc08087892 */ /* 0x000fe4000f8ec03f */
[----:B------:R-:W-:Y:S01]  /*b4a0*/  UISETP.GT.U32.AND UP0, UPT, UR10, 0xffff, UPT ;  /* 0x0000ffff0a00788c */ /* 0x000fe2000bf04070 */
[----:B------:R-:W-:Y:S01]  /*b4b0*/  VIADD R8, R3, 0x1 ;  /* 0x0000000103087836 */ /* 0x000fe20000000000 */
[----:B------:R-:W-:-:S02]  /*b4c0*/  ULOP3.LUT UR12, UR8, 0x1, URZ, 0xfc, !UPT ;  /* 0x00000001080c7892 */ /* 0x000fc4000f8efc3f */
[----:B------:R-:W-:Y:S02]  /*b4d0*/  ULOP3.LUT UR14, UR8, 0x2, URZ, 0xfc, !UPT ;  /* 0x00000002080e7892 */ /* 0x000fe4000f8efc3f */
[----:B------:R-:W-:Y:S02]  /*b4e0*/  USHF.L.U32 UR11, UR17, UR8, URZ ;  /* 0x00000008110b7299 */ /* 0x000fe4000800063f */
[----:B------:R-:W-:Y:S02]  /*b4f0*/  ULOP3.LUT UR15, UR8, 0x3, URZ, 0xfc, !UPT ;  /* 0x00000003080f7892 */ /* 0x000fe4000f8efc3f */
[----:B------:R-:W-:Y:S02]  /*b500*/  UIMAD.WIDE.U32 UR8, UR9, UR16, URZ ;  /* 0x00000010090872a5 */ /* 0x000fe4000f8e003f */
[----:B------:R-:W-:Y:S02]  /*b510*/  USHF.L.U32 UR12, UR17, UR12, URZ ;  /* 0x0000000c110c7299 */ /* 0x000fe4000800063f */
[----:B------:R-:W-:-:S02]  /*b520*/  USHF.L.U32 UR14, UR17, UR14, URZ ;  /* 0x0000000e110e7299 */ /* 0x000fc4000800063f */
[----:B------:R-:W-:Y:S01]  /*b530*/  USEL UR10, UR10, 0xffff, !UP0 ;  /* 0x0000ffff0a0a7887 */ /* 0x000fe2000c000000 */
[----:B------:R-:W-:Y:S01]  /*b540*/  ULDC UR16, c[0x0][0x14] ;  /* 0x0000050000107ab9 */ /* 0x000fe20000000800 */
[----:B------:R-:W-:Y:S02]  /*b550*/  USHF.L.U32 UR15, UR17, UR15, URZ ;  /* 0x0000000f110f7299 */ /* 0x000fe4000800063f */
[----:B------:R-:W-:Y:S02]  /*b560*/  UIMAD.WIDE.U32 UR22, UR8, UR16, URZ ;  /* 0x00000010081672a5 */ /* 0x000fe4000f8e003f */
[----:B------:R-:W-:Y:S02]  /*b570*/  UIMAD UR21, UR9, UR16, URZ ;  /* 0x00000010091572a4 */ /* 0x000fe4000f8e023f */
[----:B------:R-:W-:Y:S02]  /*b580*/  ULOP3.LUT UR11, UR14, UR11, UR12, 0xfe, !UPT ;  /* 0x0000000b0e0b7292 */ /* 0x000fe4000f8efe0c */
[----:B------:R-:W-:-:S02]  /*b590*/  ULOP3.LUT UR10, UR10, 0xffff, URZ, 0xc0, !UPT ;  /* 0x0000ffff0a0a7892 */ /* 0x000fc4000f8ec03f */
[----:B------:R-:W-:Y:S02]  /*b5a0*/  ULOP3.LUT UR6, UR6, 0x60, URZ, 0xc0, !UPT ;  /* 0x0000006006067892 */ /* 0x000fe4000f8ec03f */
[----:B------:R-:W-:Y:S02]  /*b5b0*/  ULOP3.LUT UR7, UR7, 0xc00, URZ, 0xc0, !UPT ;  /* 0x00000c0007077892 */ /* 0x000fe4000f8ec03f */
[----:B------:R-:W-:Y:S02]  /*b5c0*/  UIADD3 UR21, UR23, UR21, URZ ;  /* 0x0000001517157290 */ /* 0x000fe4000fffe03f */
[----:B------:R-:W-:Y:S02]  /*b5d0*/  ULOP3.LUT UR18, UR11, UR15, URZ, 0xfc, !UPT ;  /* 0x0000000f0b127292 */ /* 0x000fe4000f8efc3f */
[----:B------:R-:W-:-:S12]  /*b5e0*/  USHF.L.U32 UR19, UR19, UR10, URZ ;  /* 0x0000000a13137299 */ /* 0x000fd8000800063f */
.L_x_306:
[----:B------:R-:W-:-:S03]  /*b5f0*/  UMOV UR8, 0xffffffff ;  /* 0xffffffff00087882 */ /* 0x000fc60000000000 */
[----:B------:R-:W-:Y:S05]  /*b600*/  BRA.DIV UR8, `(.L_x_296) ;  /* 0x0000001208607947 */ /* 0x000fea000b800000 */
[----:B------:R-:W-:-:S13]  /*b610*/  ELECT P6, URZ, PT ;  /* 0x00000000003f782f */ /* 0x000fda00038c0000 */
.L_x_322:
[----:B------:R-:W0:Y:S01]  /*b620*/  LDC R4, c[0x0][0x28c] ;  /* 0x0000a300ff047b82 */ /* 0x000e220000000800 */
[----:B------:R-:W-:Y:S01]  /*b630*/  BSSY B1, `(.L_x_297) ;  /* 0x000003c000017945 */ /* 0x000fe20003800000 */
[----:B0-----:R-:W-:-:S13]  /*b640*/  ISETP.LT.OR P6, PT, R4, 0x1, !P6 ;  /* 0x000000010400780c */ /* 0x001fda00077c1670 */
[----:B------:R-:W-:Y:S05]  /*b650*/  @P6 BRA `(.L_x_298) ;  /* 0x0000000000e46947 */ /* 0x000fea0003800000 */
[----:B------:R-:W-:Y:S01]  /*b660*/  LEA R11, R11, UR27, 0x2 ;  /* 0x0000001b0b0b7c11 */ /* 0x000fe2000f8e10ff */
[----:B------:R-:W-:Y:S01]  /*b670*/  IMAD.MOV.U32 R21, RZ, RZ, RZ ;  /* 0x000000ffff157224 */ /* 0x000fe200078e00ff */
[----:B------:R-:W-:Y:S01]  /*b680*/  LEA R20, R20, UR6, 0x7 ;  /* 0x0000000614147c11 */ /* 0x000fe2000f8e38ff */
[----:B------:R-:W-:Y:S02]  /*b690*/  IMAD.MOV.U32 R4, RZ, RZ, R8 ;  /* 0x000000ffff047224 */ /* 0x000fe400078e0008 */
[----:B------:R-:W-:Y:S02]  /*b6a0*/  IMAD.MOV.U32 R5, RZ, RZ, R0 ;  /* 0x000000ffff057224 */ /* 0x000fe400078e0000 */
[----:B------:R-:W-:Y:S02]  /*b6b0*/  IMAD.MOV.U32 R6, RZ, RZ, R12 ;  /* 0x000000ffff067224 */ /* 0x000fe400078e000c */
[----:B------:R-:W-:-:S07]  /*b6c0*/  IMAD.SHL.U32 R15, R11, 0x40, RZ ;  /* 0x000000400b0f7824 */ /* 0x000fce00078e00ff */
.L_x_301:
[----:B------:R-:W0:Y:S01]  /*b6d0*/  S2R R14, SR_CgaCtaId ;  /* 0x00000000000e7919 */ /* 0x000e220000008800 */
[----:B------:R-:W-:Y:S02]  /*b6e0*/  MOV R7, 0x400 ;  /* 0x0000040000077802 */ /* 0x000fe40000000f00 */
[----:B------:R-:W-:-:S13]  /*b6f0*/  LOP3.LUT P1, RZ, R18, 0x7f, RZ, 0xc0, !PT ;  /* 0x0000007f12ff7812 */ /* 0x000fda000782c0ff */
[----:B------:R-:W1:Y:S01]  /*b700*/  @!P1 LDC R11, c[0x0][0x500] ;  /* 0x00014000ff0b9b82 */ /* 0x000e620000000800 */
[----:B0-----:R-:W-:Y:S02]  /*b710*/  LEA R22, R14, R7, 0x18 ;  /* 0x000000070e167211 */ /* 0x001fe400078ec0ff */
[----:B------:R-:W-:-:S03]  /*b720*/  SHF.L.U32 R7, R5, 0x1f, RZ ;  /* 0x0000001f05077819 */ /* 0x000fc600000006ff */
[----:B------:R-:W-:-:S04]  /*b730*/  IMAD R14, R6, 0x8, R22 ;  /* 0x00000008060e7824 */ /* 0x000fc800078e0216 */
[----:B------:R-:W0:Y:S02]  /*b740*/  SYNCS.PHASECHK.TRANS64.TRYWAIT P0, [R14+URZ+0x48], R7 ;  /* 0x000048070e0075a7 */ /* 0x000e24000800017f */
[----:B01----:R-:W-:Y:S05]  /*b750*/  @!P0 BRA `(.L_x_299) ;  /* 0x00000010002c8947 */ /* 0x003fea0003800000 */
.L_x_323:
[----:B0-----:R-:W-:Y:S01]  /*b760*/  PRMT R7, R9, 0x9910, RZ ;  /* 0x0000991009077816 */ /* 0x001fe200000000ff */
[----:B------:R0:W-:Y:S03]  /*b770*/  @!P1 SYNCS.ARRIVE.TRANS64 RZ, [R14+URZ], R11 ;  /* 0x0000000b0eff99a7 */ /* 0x0001e6000800003f */
[----:B------:R-:W-:-:S13]  /*b780*/  ISETP.NE.AND P0, PT, R7, 0x2, PT ;  /* 0x000000020700780c */ /* 0x000fda0003f05270 */
[----:B0-----:R-:W-:Y:S05]  /*b790*/  @P0 BRA `(.L_x_300) ;  /* 0x0000000000040947 */ /* 0x001fea0003800000 */
[----:B------:R-:W-:Y:S01]  /*b7a0*/  BPT.TRAP 0x1 ;  /* 0x000000040000795c */ /* 0x000fe20000300000 */
.L_x_300:
[----:B------:R-:W-:Y:S01]  /*b7b0*/  LEA R7, R6, UR27, 0x2 ;  /* 0x0000001b06077c11 */ /* 0x000fe2000f8e10ff */
[----:B------:R-:W-:Y:S01]  /*b7c0*/  VIADD R4, R4, 0xffffffff ;  /* 0xffffffff04047836 */ /* 0x000fe20000000000 */
[----:B------:R-:W-:Y:S01]  /*b7d0*/  R2UR UR25, R15 ;  /* 0x000000000f1972ca */ /* 0x000fe200000e0000 */
[----:B------:R-:W-:Y:S01]  /*b7e0*/  UIADD3 UR14, UP0, UR28, 0xf0, URZ ;  /* 0x000000f01c0e7890 */ /* 0x000fe2000ff1e03f */
[----:B------:R-:W-:Y:S01]  /*b7f0*/  R2UR UR9, R14 ;  /* 0x000000000e0972ca */ /* 0x000fe200000e0000 */
[----:B------:R-:W-:Y:S01]  /*b800*/  IMAD.SHL.U32 R7, R7, 0x800, RZ ;  /* 0x0000080007077824 */ /* 0x000fe200078e00ff */
[----:B------:R-:W-:Y:S01]  /*b810*/  R2UR UR10, R21 ;  /* 0x00000000150a72ca */ /* 0x000fe200000e0000 */
[----:B------:R-:W-:Y:S01]  /*b820*/  UIADD3 UR32, UP1, UR28, 0x1f0, URZ ;  /* 0x000001f01c207890 */ /* 0x000fe2000ff3e03f */
[----:B------:R-:W-:Y:S01]  /*b830*/  R2UR UR12, R13 ;  /* 0x000000000d0c72ca */ /* 0x000fe200000e0000 */
[--C-:B------:R-:W-:Y:S01]  /*b840*/  IMAD R11, R7, 0x2, R22.reuse ;  /* 0x00000002070b7824 */ /* 0x100fe200078e0216 */
[----:B------:R-:W-:Y:S01]  /*b850*/  LEA R7, R6, UR7, 0xc ;  /* 0x0000000706077c11 */ /* 0x000fe2000f8e60ff */
[----:B------:R-:W-:Y:S01]  /*b860*/  UIADD3.X UR15, URZ, UR29, URZ, UP0, !UPT ;  /* 0x0000001d3f0f7290 */ /* 0x000fe200087fe43f */
[----:B------:R-:W-:Y:S01]  /*b870*/  R2UR UR26, R20 ;  /* 0x00000000141a72ca */ /* 0x000fe200000e0000 */
[----:B------:R-:W-:Y:S01]  /*b880*/  UPRMT UR20, URZ, 0x5410, UR19 ;  /* 0x000054103f147896 */ /* 0x000fe20008000013 */
[----:B------:R-:W-:Y:S01]  /*b890*/  R2UR UR8, R11 ;  /* 0x000000000b0872ca */ /* 0x000fe200000e0000 */
[----:B------:R-:W-:Y:S01]  /*b8a0*/  IMAD R7, R7, 0x2, R22 ;  /* 0x0000000207077824 */ /* 0x000fe200078e0216 */
[----:B------:R-:W-:Y:S01]  /*b8b0*/  ISETP.GT.AND P1, PT, R4, 0x1, PT ;  /* 0x000000010400780c */ /* 0x000fe20003f24270 */
[----:B------:R-:W-:Y:S01]  /*b8c0*/  VIADD R6, R6, 0x1 ;  /* 0x0000000106067836 */ /* 0x000fe20000000000 */
[----:B------:R-:W-:Y:S01]  /*b8d0*/  UPRMT UR30, URZ, 0x5410, UR18 ;  /* 0x000054103f1e7896 */ /* 0x000fe20008000012 */
[----:B------:R-:W-:Y:S01]  /*b8e0*/  IADD3 R21, R21, 0x20, RZ ;  /* 0x0000002015157810 */ /* 0x000fe20007ffe0ff */
[----:B------:R-:W-:Y:S01]  /*b8f0*/  UIADD3.X UR33, URZ, UR29, URZ, UP1, !UPT ;  /* 0x0000001d3f217290 */ /* 0x000fe20008ffe43f */
[----:B------:R-:W-:Y:S01]  /*b900*/  R2UR UR11, R7 ;  /* 0x00000000070b72ca */ /* 0x000fe200000e0000 */
[----:B------:R-:W-:Y:S01]  /*b910*/  UMOV UR16, 0x0 ;  /* 0x0000000000107882 */ /* 0x000fe20000000000 */
[----:B------:R-:W-:Y:S01]  /*b920*/  UMOV UR17, 0x10000000 ;  /* 0x1000000000117882 */ /* 0x000fe20000000000 */
[----:B------:R-:W-:-:S03]  /*b930*/  ISETP.NE.AND P0, PT, R6, 0x9, PT ;  /* 0x000000090600780c */ /* 0x000fc60003f05270 */
[----:B------:R-:W-:Y:S01]  /*b940*/  UIADD3 UR8, UR8, 0x180, URZ ;  /* 0x0000018008087890 */ /* 0x000fe2000fffe03f */
[----:B------:R-:W-:Y:S02]  /*b950*/  SEL R14, RZ, 0x1, P0 ;  /* 0x00000001ff0e7807 */ /* 0x000fe40000000000 */
[----:B------:R-:W-:Y:S02]  /*b960*/  SEL R6, R6, RZ, P0 ;  /* 0x000000ff06067207 */ /* 0x000fe40000000000 */
[----:B------:R-:W-:Y:S02]  /*b970*/  LOP3.LUT R5, R5, R14, RZ, 0x3c, !PT ;  /* 0x0000000e05057212 */ /* 0x000fe400078e3cff */
[----:B------:R-:W-:-:S03]  /*b980*/  UIADD3 UR24, UR11, 0x24180, URZ ;  /* 0x000241800b187890 */ /* 0x000fc6000fffe03f */
[----:B------:R-:W-:Y:S02]  /*b990*/  UMOV UR11, UR25 ;  /* 0x00000019000b7c82 */ /* 0x000fe40008000000 */
[----:B------:R0:W-:Y:S02]  /*b9a0*/  UTMALDG.3D.MULTICAST [UR8], [UR14], UR20, desc[UR16] ;  /* 0x000010080e0073b4 */ /* 0x0001e40008011814 */
[----:B0-----:R-:W-:Y:S01]  /*b9b0*/  UMOV UR8, UR24 ;  /* 0x0000001800087c82 */ /* 0x001fe20008000000 */
[----:B------:R-:W-:Y:S02]  /*b9c0*/  UMOV UR11, UR26 ;  /* 0x0000001a000b7c82 */ /* 0x000fe40008000000 */
[----:B------:R0:W-:Y:S02]  /*b9d0*/  UTMALDG.3D.MULTICAST [UR8], [UR32], UR30, desc[UR16] ;  /* 0x00001008200073b4 */ /* 0x0001e4000801181e */
[----:B0-----:R-:W-:Y:S05]  /*b9e0*/  @P1 BRA `(.L_x_301) ;  /* 0xfffffffc00381947 */ /* 0x001fea000383ffff */
.L_x_298:
[----:B------:R-:W-:Y:S05]  /*b9f0*/  BSYNC B1 ;  /* 0x0000000000017941 */ /* 0x000fea0003800000 */
.L_x_297:
[----:B------:R-:W-:Y:S01]  /*ba00*/  LOP3.LUT P1, RZ, R10, 0xff, RZ, 0xc0, !PT ;  /* 0x000000ff0aff7812 */ /* 0x000fe2000782c0ff */
[C---:B------:R-:W-:Y:S01]  /*ba10*/  IMAD.IADD R12, R3.reuse, 0x1, R12 ;  /* 0x00000001030c7824 */ /* 0x040fe200078e020c */
[----:B------:R-:W-:Y:S01]  /*ba20*/  ULDC.64 UR8, c[0x0][0x650] ;  /* 0x0001940000087ab9 */ /* 0x000fe20000000a00 */
[C---:B------:R-:W-:Y:S01]  /*ba30*/  ISETP.GE.U32.AND P2, PT, R3.reuse, 0x9, PT ;  /* 0x000000090300780c */ /* 0x040fe20003f46070 */
[----:B------:R-:W-:Y:S01]  /*ba40*/  BSSY B1, `(.L_x_302) ;  /* 0x000006a000017945 */ /* 0x000fe20003800000 */
[----:B------:R-:W-:Y:S01]  /*ba50*/  IMAD.MOV.U32 R11, RZ, RZ, -0x1 ;  /* 0xffffffffff0b7424 */ /* 0x000fe200078e00ff */
[----:B------:R-:W-:Y:S01]  /*ba60*/  ISETP.GT.U32.AND P0, PT, R12, 0x8, PT ;  /* 0x000000080c00780c */ /* 0x000fe20003f04070 */
[----:B------:R-:W-:Y:S01]  /*ba70*/  IMAD.MOV.U32 R20, RZ, RZ, -0x1 ;  /* 0xffffffffff147424 */ /* 0x000fe200078e00ff */
[----:B------:R-:W-:Y:S01]  /*ba80*/  PRMT R10, RZ, 0x7610, R10 ;  /* 0x00007610ff0a7816 */ /* 0x000fe2000000000a */
[----:B------:R-:W-:Y:S01]  /*ba90*/  IMAD.MOV.U32 R13, RZ, RZ, -0x1 ;  /* 0xffffffffff0d7424 */ /* 0x000fe200078e00ff */
[----:B------:R-:W-:-:S03]  /*baa0*/  ISETP.LT.U32.AND P0, PT, R3, 0x9, P0 ;  /* 0x000000090300780c */ /* 0x000fc60000701070 */
[----:B------:R-:W0:Y:S01]  /*bab0*/  @P1 S2R R5, SR_CgaCtaId ;  /* 0x0000000000051919 */ /* 0x000e220000008800 */
[----:B------:R-:W-:-:S04]  /*bac0*/  @P1 MOV R4, 0x400 ;  /* 0x0000040000041802 */ /* 0x000fc80000000f00 */
[----:B0-----:R-:W-:Y:S01]  /*bad0*/  @P1 LEA R6, R5, R4, 0x18 ;  /* 0x0000000405061211 */ /* 0x001fe200078ec0ff */
[----:B------:R-:W-:-:S03]  /*bae0*/  IMAD.WIDE.U32 R4, R12, 0x38e38e39, RZ ;  /* 0x38e38e390c047825 */ /* 0x000fc600078e00ff */
[----:B------:R0:W-:Y:S01]  /*baf0*/  @P1 SYNCS.ARRIVE.TRANS64.A1T0 RZ, [R6+URZ+0xa8], RZ ;  /* 0x0000a8ff06ff19a7 */ /* 0x0001e2000810003f */
[----:B------:R-:W-:Y:S02]  /*bb00*/  IADD3 R16, P1, R16, UR22, RZ ;  /* 0x0000001610107c10 */ /* 0x000fe4000ff3e0ff */
[----:B------:R-:W-:Y:S02]  /*bb10*/  SHF.R.U32.HI R7, RZ, 0x1, R5 ;  /* 0x00000001ff077819 */ /* 0x000fe40000011605 */
[----:B------:R-:W-:Y:S02]  /*bb20*/  SEL R5, RZ, 0x1, !P0 ;  /* 0x00000001ff057807 */ /* 0x000fe40004000000 */
[----:B------:R-:W-:Y:S01]  /*bb30*/  IADD3.X R17, R17, UR21, RZ, P1, !PT ;  /* 0x0000001511117c10 */ /* 0x000fe20008ffe4ff */
[----:B------:R-:W-:Y:S01]  /*bb40*/  IMAD R12, R7, -0x9, R12 ;  /* 0xfffffff7070c7824 */ /* 0x000fe200078e020c */
[----:B------:R-:W-:Y:S02]  /*bb50*/  ISETP.GE.U32.AND P0, PT, R16, UR8, PT ;  /* 0x0000000810007c0c */ /* 0x000fe4000bf06070 */
[----:B------:R-:W-:-:S02]  /*bb60*/  LOP3.LUT R0, R0, R5, RZ, 0x3c, !PT ;  /* 0x0000000500007212 */ /* 0x000fc400078e3cff */
[----:B------:R-:W-:Y:S02]  /*bb70*/  ISETP.GE.U32.AND.EX P0, PT, R17, UR9, PT, P0 ;  /* 0x0000000911007c0c */ /* 0x000fe4000bf06100 */
[----:B------:R-:W-:Y:S02]  /*bb80*/  @P2 LOP3.LUT R0, R0, 0x1, R7, 0x78, !PT ;  /* 0x0000000100002812 */ /* 0x000fe400078e7807 */
[----:B------:R-:W-:-:S09]  /*bb90*/  PRMT R4, RZ, 0x7610, R4 ;  /* 0x00007610ff047816 */ /* 0x000fd20000000004 */
[----:B0-----:R-:W-:Y:S05]  /*bba0*/  @P0 BRA `(.L_x_303) ;  /* 0x00000004004c0947 */ /* 0x001fea0003800000 */
[----:B------:R-:W0:Y:S01]  /*bbb0*/  S2R R14, SR_CTAID.X ;  /* 0x00000000000e7919 */ /* 0x000e220000002500 */
[----:B------:R-:W-:Y:S01]  /*bbc0*/  ULDC.64 UR8, c[0x0][0x628] ;  /* 0x00018a0000087ab9 */ /* 0x000fe20000000a00 */
[----:B------:R-:W1:Y:S01]  /*bbd0*/  LDC R15, c[0x0][0x144] ;  /* 0x00005100ff0f7b82 */ /* 0x000e620000000800 */
[----:B------:R-:W-:Y:S01]  /*bbe0*/  ISETP.NE.U32.AND P0, PT, RZ, UR8, PT ;  /* 0x00000008ff007c0c */ /* 0x000fe2000bf05070 */
[----:B------:R-:W2:Y:S01]  /*bbf0*/  S2R R11, SR_CTAID.Y ;  /* 0x00000000000b7919 */ /* 0x000ea20000002600 */
[----:B------:R-:W-:Y:S01]  /*bc00*/  ULDC UR10, c[0x0][0x150] ;  /* 0x00005400000a7ab9 */ /* 0x000fe20000000800 */
[----:B------:R-:W-:Y:S01]  /*bc10*/  ULDC UR11, c[0x0][0x630] ;  /* 0x00018c00000b7ab9 */ /* 0x000fe20000000800 */
[----:B------:R-:W-:Y:S01]  /*bc20*/  ISETP.NE.AND.EX P0, PT, RZ, UR9, PT, P0 ;  /* 0x00000009ff007c0c */ /* 0x000fe2000bf05300 */
[----:B------:R-:W-:Y:S01]  /*bc30*/  IMAD.MOV.U32 R4, RZ, RZ, R16 ;  /* 0x000000ffff047224 */ /* 0x000fe200078e0010 */
[----:B0-----:R-:W-:-:S05]  /*bc40*/  I2FP.F32.U32 R5, R14 ;  /* 0x0000000e00057245 */ /* 0x001fca0000201000 */
[----:B------:R-:W-:Y:S01]  /*bc50*/  FMUL R20, R5, UR10 ;  /* 0x0000000a05147c20 */ /* 0x000fe20008400000 */
[----:B------:R-:W-:-:S05]  /*bc60*/  IMAD.MOV.U32 R5, RZ, RZ, R17 ;  /* 0x000000ffff057224 */ /* 0x000fca00078e0011 */
[----:B--2---:R-:W-:Y:S05]  /*bc70*/  @!P0 BRA `(.L_x_304) ;  /* 0x0000000000288947 */ /* 0x004fea0003800000 */
[----:B------:R-:W-:Y:S02]  /*bc80*/  ULDC UR10, c[0x0][0x634] ;  /* 0x00018d00000a7ab9 */ /* 0x000fe40000000800 */
[----:B------:R-:W-:-:S05]  /*bc90*/  IADD3 R5, P0, R16, UR10, RZ ;  /* 0x0000000a10057c10 */ /* 0x000fca000ff1e0ff */
[----:B------:R-:W-:-:S04]  /*bca0*/  IMAD.X R13, RZ, RZ, R17, P0 ;  /* 0x000000ffff0d7224 */ /* 0x000fc800000e0611 */
[----:B------:R-:W-:-:S04]  /*bcb0*/  IMAD.WIDE.U32 R6, R13, UR8, RZ ;  /* 0x000000080d067c25 */ /* 0x000fc8000f8e00ff */
[----:B------:R-:W-:-:S04]  /*bcc0*/  IMAD.WIDE.U32 R6, P0, R5, UR9, R6 ;  /* 0x0000000905067c25 */ /* 0x000fc8000f800006 */
[----:B------:R-:W-:-:S04]  /*bcd0*/  IMAD.WIDE.U32 R4, R5, UR8, RZ ;  /* 0x0000000805047c25 */ /* 0x000fc8000f8e00ff */
[----:B------:R-:W-:Y:S01]  /*bce0*/  IMAD.MOV.U32 R4, RZ, RZ, R7 ;  /* 0x000000ffff047224 */ /* 0x000fe200078e0007 */
[----:B------:R-:W-:Y:S01]  /*bcf0*/  IADD3 RZ, P1, R5, R6, RZ ;  /* 0x0000000605ff7210 */ /* 0x000fe20007f3e0ff */
[----:B------:R-:W-:-:S04]  /*bd00*/  IMAD.X R5, RZ, RZ, RZ, P0 ;  /* 0x000000ffff057224 */ /* 0x000fc800000e06ff */
[----:B------:R-:W-:-:S08]  /*bd10*/  IMAD.WIDE.U32.X R4, R13, UR9, R4, P1 ;  /* 0x000000090d047c25 */ /* 0x000fd000088e0404 */
.L_x_304:
[--C-:B------:R-:W-:Y:S01]  /*bd20*/  SHF.R.U64 R13, R4, UR11, R5.reuse ;  /* 0x0000000b040d7c19 */ /* 0x100fe20008001205 */
[----:B------:R-:W0:Y:S01]  /*bd30*/  F2I.U32.TRUNC.NTZ R20, R20 ;  /* 0x0000001400147305 */ /* 0x000e22000020f000 */
[----:B------:R-:W-:Y:S01]  /*bd40*/  SHF.R.U32.HI R4, RZ, UR11, R5 ;  /* 0x0000000bff047c19 */ /* 0x000fe20008011605 */
[----:B------:R-:W-:Y:S01]  /*bd50*/  ULDC.64 UR8, c[0x0][0x620] ;  /* 0x0001880000087ab9 */ /* 0x000fe20000000a00 */
[----:B------:R-:W-:Y:S01]  /*bd60*/  IADD3 R7, P0, RZ, -R13, RZ ;  /* 0x8000000dff077210 */ /* 0x000fe20007f1e0ff */
[----:B------:R-:W-:Y:S01]  /*bd70*/  ULDC.64 UR10, c[0x0][0x640] ;  /* 0x00019000000a7ab9 */ /* 0x000fe20000000a00 */
[----:B------:R-:W2:Y:S03]  /*bd80*/  LDC R22, c[0x0][0x148] ;  /* 0x00005200ff167b82 */ /* 0x000ea60000000800 */
[----:B------:R-:W-:Y:S01]  /*bd90*/  IMAD.X R4, RZ, RZ, ~R4, P0 ;  /* 0x000000ffff047224 */ /* 0x000fe200000e0e04 */
[----:B------:R-:W-:-:S03]  /*bda0*/  ISETP.NE.U32.AND P0, PT, RZ, UR10, PT ;  /* 0x0000000aff007c0c */ /* 0x000fc6000bf05070 */
[----:B------:R-:W-:Y:S01]  /*bdb0*/  IMAD R6, R4, UR8, RZ ;  /* 0x0000000804067c24 */ /* 0x000fe2000f8e02ff */
[----:B------:R-:W-:Y:S01]  /*bdc0*/  ISETP.NE.AND.EX P0, PT, RZ, UR11, PT, P0 ;  /* 0x0000000bff007c0c */ /* 0x000fe2000bf05300 */
[----:B------:R-:W-:Y:S01]  /*bdd0*/  IMAD.WIDE.U32 R4, R7, UR8, R16 ;  /* 0x0000000807047c25 */ /* 0x000fe2000f8e0010 */
[----:B------:R-:W-:-:S03]  /*bde0*/  ULDC UR8, c[0x0][0x618] ;  /* 0x0001860000087ab9 */ /* 0x000fc60000000800 */
[----:B------:R-:W-:Y:S01]  /*bdf0*/  IMAD R7, R7, UR9, R6 ;  /* 0x0000000907077c24 */ /* 0x000fe2000f8e0206 */
[----:B------:R-:W-:Y:S01]  /*be00*/  ULDC UR9, c[0x0][0x154] ;  /* 0x0000550000097ab9 */ /* 0x000fe20000000800 */
[----:B0-----:R-:W-:Y:S02]  /*be10*/  IMAD.MOV R6, RZ, RZ, -R20 ;  /* 0x000000ffff067224 */ /* 0x001fe400078e0a14 */
[----:B------:R-:W-:Y:S02]  /*be20*/  IMAD.IADD R5, R5, 0x1, R7 ;  /* 0x0000000105057824 */ /* 0x000fe400078e0207 */
[----:B-1----:R-:W-:Y:S01]  /*be30*/  IMAD R14, R15, R6, R14 ;  /* 0x000000060f0e7224 */ /* 0x002fe200078e020e */
[----:B------:R-:W-:Y:S02]  /*be40*/  I2FP.F32.U32 R6, R11 ;  /* 0x0000000b00067245 */ /* 0x000fe40000201000 */
[--C-:B------:R-:W-:Y:S02]  /*be50*/  SHF.R.U64 R15, R4, UR8, R5.reuse ;  /* 0x00000008040f7c19 */ /* 0x100fe40008001205 */
[----:B------:R-:W-:Y:S01]  /*be60*/  SHF.R.U32.HI R4, RZ, UR8, R5 ;  /* 0x00000008ff047c19 */ /* 0x000fe20008011605 */
[----:B------:R-:W-:Y:S01]  /*be70*/  FMUL R6, R6, UR9 ;  /* 0x0000000906067c20 */ /* 0x000fe20008400000 */
[----:B------:R-:W-:-:S02]  /*be80*/  ULDC UR8, c[0x0][0x608] ;  /* 0x0001820000087ab9 */ /* 0x000fc40000000800 */
[--C-:B------:R-:W-:Y:S01]  /*be90*/  SHF.R.U64 R21, R15, UR8, R4.reuse ;  /* 0x000000080f157c19 */ /* 0x100fe20008001204 */
[----:B------:R0:W1:Y:S01]  /*bea0*/  F2I.U32.TRUNC.NTZ R24, R6 ;  /* 0x0000000600187305 */ /* 0x000062000020f000 */
[----:B------:R-:W-:Y:S01]  /*beb0*/  SHF.R.U32.HI R4, RZ, UR8, R4 ;  /* 0x00000008ff047c19 */ /* 0x000fe20008011604 */
[----:B------:R-:W-:-:S03]  /*bec0*/  ULDC UR8, c[0x0][0x658] ;  /* 0x0001960000087ab9 */ /* 0x000fc60000000800 */
[--C-:B------:R-:W-:Y:S02]  /*bed0*/  SHF.R.U64 R20, R21, UR8, R4.reuse ;  /* 0x0000000815147c19 */ /* 0x100fe40008001204 */
[----:B------:R-:W-:-:S03]  /*bee0*/  SHF.R.U32.HI R23, RZ, UR8, R4 ;  /* 0x00000008ff177c19 */ /* 0x000fc60008011604 */
[----:B------:R-:W-:Y:S01]  /*bef0*/  IMAD.MOV.U32 R4, RZ, RZ, R20 ;  /* 0x000000ffff047224 */ /* 0x000fe200078e0014 */
[----:B------:R-:W-:Y:S01]  /*bf00*/  MOV R5, R23 ;  /* 0x0000001700057202 */ /* 0x000fe20000000f00 */
[----:B0-----:R-:W-:Y:S06]  /*bf10*/  @!P0 BRA `(.L_x_305) ;  /* 0x0000000000288947 */ /* 0x001fec0003800000 */
        /* <DEDUP_REMOVED lines=10> */
.L_x_305:
[----:B------:R-:W-:Y:S01]  /*bfc0*/  ISETP.NE.AND P0, PT, R2, 0x1, PT ;  /* 0x000000010200780c */ /* 0x000fe20003f05270 */
[----:B------:R-:W-:Y:S01]  /*bfd0*/  ULDC UR8, c[0x0][0x648] ;  /* 0x0001920000087ab9 */ /* 0x000fe20000000800 */
[----:B-1----:R-:W-:Y:S01]  /*bfe0*/  IMAD.MOV R24, RZ, RZ, -R24 ;  /* 0x000000ffff187224 */ /* 0x002fe200078e0a18 */
[----:B------:R-:W-:Y:S01]  /*bff0*/  SHF.R.U64 R4, R4, UR8, R5 ;  /* 0x0000000804047c19 */ /* 0x000fe20008001205 */
[----:B------:R-:W-:Y:S01]  /*c000*/  ULDC UR8, c[0x0][0x638] ;  /* 0x00018e0000087ab9 */ /* 0x000fe20000000800 */
[----:B------:R-:W-:Y:S01]  /*c010*/  LOP3.LUT R21, R21, UR13, RZ, 0xc0, !PT ;  /* 0x0000000d15157c12 */ /* 0x000fe2000f8ec0ff */
[----:B------:R-:W-:Y:S02]  /*c020*/  ULDC UR9, c[0x0][0x610] ;  /* 0x0001840000097ab9 */ /* 0x000fe40000000800 */
[----:B------:R-:W-:Y:S02]  /*c030*/  IMAD.MOV R5, RZ, RZ, -R4 ;  /* 0x000000ffff057224 */ /* 0x000fe400078e0a04 */
[----:B------:R-:W-:-:S02]  /*c040*/  IMAD R21, R4, UR5, R21 ;  /* 0x0000000504157c24 */ /* 0x000fc4000f8e0215 */
[----:B------:R-:W-:Y:S01]  /*c050*/  IMAD R20, R5, UR8, R20 ;  /* 0x0000000805147c24 */ /* 0x000fe2000f8e0214 */
[----:B------:R-:W-:Y:S01]  /*c060*/  ULDC UR8, c[0x0][0x600] ;  /* 0x0001800000087ab9 */ /* 0x000fe20000000800 */
[----:B--2---:R-:W-:Y:S01]  /*c070*/  @P0 IMAD R14, R22, R24, R11 ;  /* 0x00000018160e0224 */ /* 0x004fe200078e020b */
[----:B------:R-:W-:Y:S01]  /*c080*/  LOP3.LUT R11, R15, UR4, RZ, 0xc0, !PT ;  /* 0x000000040f0b7c12 */ /* 0x000fe2000f8ec0ff */
[----:B------:R-:W-:Y:S02]  /*c090*/  IMAD.MOV.U32 R4, RZ, RZ, 0x1 ;  /* 0x00000001ff047424 */ /* 0x000fe400078e00ff */
[----:B------:R-:W-:Y:S02]  /*c0a0*/  IMAD R14, R21, UR9, R14 ;  /* 0x00000009150e7c24 */ /* 0x000fe4000f8e020e */
[----:B------:R-:W-:-:S05]  /*c0b0*/  IMAD R11, R20, UR8, R11 ;  /* 0x00000008140b7c24 */ /* 0x000fca000f8e020b */
[----:B------:R-:W-:Y:S02]  /*c0c0*/  SEL R20, R11, R14, !P0 ;  /* 0x0000000e0b147207 */ /* 0x000fe40004000000 */
[----:B------:R-:W-:-:S07]  /*c0d0*/  SEL R11, R14, R11, !P0 ;  /* 0x0000000b0e0b7207 */ /* 0x000fce0004000000 */
.L_x_303:
[----:B------:R-:W-:Y:S05]  /*c0e0*/  BSYNC B1 ;  /* 0x0000000000017941 */ /* 0x000fea0003800000 */
.L_x_302:
[----:B------:R-:W-:-:S13]  /*c0f0*/  LOP3.LUT P0, RZ, R4, 0xff, RZ, 0xc0, !PT ;  /* 0x000000ff04ff7812 */ /* 0x000fda000780c0ff */
[----:B------:R-:W-:Y:S05]  /*c100*/  @P0 BRA `(.L_x_306) ;  /* 0xfffffff400380947 */ /* 0x000fea000383ffff */
[----:B------:R-:W-:Y:S05]  /*c110*/  BSYNC B0 ;  /* 0x0000000000007941 */ /* 0x000fea0003800000 */
.L_x_295:
[----:B------:R-:W-:-:S03]  /*c120*/  UMOV UR8, 0xffffffff ;  /* 0xffffffff00087882 */ /* 0x000fc60000000000 */
[----:B------:R-:W-:Y:S05]  /*c130*/  BRA.DIV UR8, `(.L_x_307) ;  /* 0x0000000608c87947 */ /* 0x000fea000b800000 */
[----:B------:R-:W-:-:S13]  /*c140*/  ELECT P6, URZ, PT ;  /* 0x00000000003f782f */ /* 0x000fda00038c0000 */
.L_x_326:
[----:B------:R-:W-:Y:S04]  /*c150*/  BSSY B0, `(.L_x_308) ;  /* 0x0000058000007945 */ /* 0x000fe80003800000 */
[----:B------:R-:W-:Y:S05]  /*c160*/  @!P6 BRA `(.L_x_309) ;  /* 0x000000040058e947 */ /* 0x000fea0003800000 */
[----:B------:R-:W-:-:S04]  /*c170*/  LOP3.LUT R19, R19, 0x2, RZ, 0xfc, !PT ;  /* 0x0000000213137812 */ /* 0x000fc800078efcff */
[----:B------:R-:W-:-:S13]  /*c180*/  ISETP.NE.AND P0, PT, R19, 0x3, PT ;  /* 0x000000031300780c */ /* 0x000fda0003f05270 */
[----:B------:R-:W-:Y:S05]  /*c190*/  @!P0 BRA `(.L_x_310) ;  /* 0x0000000000048947 */ /* 0x000fea0003800000 */
[----:B------:R-:W-:Y:S01]  /*c1a0*/  BPT.TRAP 0x1 ;  /* 0x000000040000795c */ /* 0x000fe20000300000 */
.L_x_310:
[----:B------:R-:W0:Y:S01]  /*c1b0*/  S2R R3, SR_CgaCtaId ;  /* 0x0000000000037919 */ /* 0x000e220000008800 */
[----:B------:R-:W-:-:S04]  /*c1c0*/  MOV R2, 0x400 ;  /* 0x0000040000027802 */ /* 0x000fc80000000f00 */
[----:B0-----:R-:W-:Y:S02]  /*c1d0*/  LEA R3, R3, R2, 0x18 ;  /* 0x0000000203037211 */ /* 0x001fe400078ec0ff */
[----:B------:R-:W-:-:S03]  /*c1e0*/  SHF.L.U32 R2, R0, 0x1f, RZ ;  /* 0x0000001f00027819 */ /* 0x000fc600000006ff */
[----:B------:R-:W-:-:S04]  /*c1f0*/  VIADD R3, R3, 0x48 ;  /* 0x0000004803037836 */ /* 0x000fc80000000000 */
[C---:B------:R-:W-:Y:S02]  /*c200*/  IMAD R7, R12.reuse, 0x8, R3 ;  /* 0x000000080c077824 */ /* 0x040fe400078e0203 */
[----:B------:R-:W-:Y:S02]  /*c210*/  VIADD R12, R12, 0x1 ;  /* 0x000000010c0c7836 */ /* 0x000fe40000000000 */
[----:B------:R-:W0:Y:S03]  /*c220*/  SYNCS.PHASECHK.TRANS64.TRYWAIT P0, [R7+URZ], R2 ;  /* 0x00000002070075a7 */ /* 0x000e26000800017f */
[----:B------:R-:W-:-:S04]  /*c230*/  ISETP.NE.AND P1, PT, R12, 0x9, PT ;  /* 0x000000090c00780c */ /* 0x000fc80003f25270 */
[----:B------:R-:W-:Y:S02]  /*c240*/  SEL R5, RZ, 0x1, P1 ;  /* 0x00000001ff057807 */ /* 0x000fe40000800000 */
[----:B------:R-:W-:Y:S02]  /*c250*/  SEL R12, R12, RZ, P1 ;  /* 0x000000ff0c0c7207 */ /* 0x000fe40000800000 */
[----:B------:R-:W-:-:S03]  /*c260*/  LOP3.LUT R5, R0, R5, RZ, 0x3c, !PT ;  /* 0x0000000500057212 */ /* 0x000fc600078e3cff */
[----:B------:R-:W-:Y:S01]  /*c270*/  IMAD R9, R12, 0x8, R3 ;  /* 0x000000080c097824 */ /* 0x000fe200078e0203 */
[----:B------:R-:W-:Y:S01]  /*c280*/  SHF.L.U32 R4, R5, 0x1f, RZ ;  /* 0x0000001f05047819 */ /* 0x000fe200000006ff */
[----:B0-----:R-:W-:Y:S06]  /*c290*/  @!P0 BRA `(.L_x_311) ;  /* 0x0000000400908947 */ /* 0x001fec0003800000 */
.L_x_327:
[----:B------:R-:W1:Y:S01]  /*c2a0*/  SYNCS.PHASECHK.TRANS64.TRYWAIT P0, [R9+URZ], R4 ;  /* 0x00000004090075a7 */ /* 0x000e62000800017f */
[----:B------:R-:W-:-:S05]  /*c2b0*/  VIADD R0, R12, 0x1 ;  /* 0x000000010c007836 */ /* 0x000fca0000000000 */
[----:B------:R-:W-:-:S04]  /*c2c0*/  ISETP.NE.AND P1, PT, R0, 0x9, PT ;  /* 0x000000090000780c */ /* 0x000fc80003f25270 */
[----:B0-----:R-:W-:Y:S02]  /*c2d0*/  SEL R2, RZ, 0x1, P1 ;  /* 0x00000001ff027807 */ /* 0x001fe40000800000 */
[----:B------:R-:W-:Y:S02]  /*c2e0*/  SEL R0, R0, RZ, P1 ;  /* 0x000000ff00007207 */ /* 0x000fe40000800000 */
[----:B------:R-:W-:-:S03]  /*c2f0*/  LOP3.LUT R7, R5, R2, RZ, 0x3c, !PT ;  /* 0x0000000205077212 */ /* 0x000fc600078e3cff */
[----:B------:R-:W-:Y:S01]  /*c300*/  IMAD R6, R0, 0x8, R3 ;  /* 0x0000000800067824 */ /* 0x000fe200078e0203 */
[----:B------:R-:W-:Y:S01]  /*c310*/  SHF.L.U32 R5, R7, 0x1f, RZ ;  /* 0x0000001f07057819 */ /* 0x000fe200000006ff */
[----:B-1----:R-:W-:Y:S06]  /*c320*/  @!P0 BRA `(.L_x_312) ;  /* 0x0000000400808947 */ /* 0x002fec0003800000 */
.L_x_328:
[----:B------:R-:W1:Y:S01]  /*c330*/  SYNCS.PHASECHK.TRANS64.TRYWAIT P0, [R6+URZ], R5 ;  /* 0x00000005060075a7 */ /* 0x000e62000800017f */
[----:B------:R-:W-:-:S05]  /*c340*/  VIADD R0, R0, 0x1 ;  /* 0x0000000100007836 */ /* 0x000fca0000000000 */
[----:B------:R-:W-:-:S04]  /*c350*/  ISETP.NE.AND P1, PT, R0, 0x9, PT ;  /* 0x000000090000780c */ /* 0x000fc80003f25270 */
[----:B------:R-:W-:Y:S02]  /*c360*/  SEL R2, RZ, 0x1, P1 ;  /* 0x00000001ff027807 */ /* 0x000fe40000800000 */
[----:B------:R-:W-:Y:S02]  /*c370*/  SEL R0, R0, RZ, P1 ;  /* 0x000000ff00007207 */ /* 0x000fe40000800000 */
[----:B------:R-:W-:Y:S02]  /*c380*/  LOP3.LUT R7, R7, R2, RZ, 0x3c, !PT ;  /* 0x0000000207077212 */ /* 0x000fe400078e3cff */
[----:B0-----:R-:W-:Y:S02]  /*c390*/  LEA R9, R0, R3, 0x3 ;  /* 0x0000000300097211 */ /* 0x001fe400078e18ff */
[----:B------:R-:W-:Y:S01]  /*c3a0*/  SHF.L.U32 R4, R7, 0x1f, RZ ;  /* 0x0000001f07047819 */ /* 0x000fe200000006ff */
[----:B-1----:R-:W-:Y:S06]  /*c3b0*/  @!P0 BRA `(.L_x_313) ;  /* 0x0000000400708947 */ /* 0x002fec0003800000 */
.L_x_329:
[----:B------:R-:W1:Y:S01]  /*c3c0*/  SYNCS.PHASECHK.TRANS64.TRYWAIT P0, [R9+URZ], R4 ;  /* 0x00000004090075a7 */ /* 0x000e62000800017f */
[----:B------:R-:W-:-:S05]  /*c3d0*/  VIADD R0, R0, 0x1 ;  /* 0x0000000100007836 */ /* 0x000fca0000000000 */
[----:B------:R-:W-:-:S04]  /*c3e0*/  ISETP.NE.AND P1, PT, R0, 0x9, PT ;  /* 0x000000090000780c */ /* 0x000fc80003f25270 */
[----:B------:R-:W-:Y:S02]  /*c3f0*/  SEL R2, RZ, 0x1, P1 ;  /* 0x00000001ff027807 */ /* 0x000fe40000800000 */
[----:B------:R-:W-:Y:S02]  /*c400*/  SEL R0, R0, RZ, P1 ;  /* 0x000000ff00007207 */ /* 0x000fe40000800000 */
[----:B------:R-:W-:-:S03]  /*c410*/  LOP3.LUT R7, R7, R2, RZ, 0x3c, !PT ;  /* 0x0000000207077212 */ /* 0x000fc600078e3cff */
[----:B0-----:R-:W-:Y:S01]  /*c420*/  IMAD R6, R0, 0x8, R3 ;  /* 0x0000000800067824 */ /* 0x001fe200078e0203 */
[----:B------:R-:W-:Y:S01]  /*c430*/  SHF.L.U32 R5, R7, 0x1f, RZ ;  /* 0x0000001f07057819 */ /* 0x000fe200000006ff */
[----:B-1----:R-:W-:Y:S06]  /*c440*/  @!P0 BRA `(.L_x_314) ;  /* 0x0000000400608947 */ /* 0x002fec0003800000 */
.L_x_330:
        /* <DEDUP_REMOVED lines=9> */
.L_x_331:
        /* <DEDUP_REMOVED lines=9> */
.L_x_332:
        /* <DEDUP_REMOVED lines=9> */
.L_x_333:
[----:B------:R-:W1:Y:S01]  /*c600*/  SYNCS.PHASECHK.TRANS64.TRYWAIT P0, [R9+URZ], R4 ;  /* 0x00000004090075a7 */ /* 0x000e62000800017f */
[----:B------:R-:W-:-:S05]  /*c610*/  VIADD R0, R0, 0x1 ;  /* 0x0000000100007836 */ /* 0x000fca0000000000 */
[----:B------:R-:W-:-:S04]  /*c620*/  ISETP.NE.AND P1, PT, R0, 0x9, PT ;  /* 0x000000090000780c */ /* 0x000fc80003f25270 */
[----:B------:R-:W-:Y:S02]  /*c630*/  SEL R2, RZ, 0x1, P1 ;  /* 0x00000001ff027807 */ /* 0x000fe40000800000 */
[----:B------:R-:W-:Y:S02]  /*c640*/  SEL R0, R0, RZ, P1 ;  /* 0x000000ff00007207 */ /* 0x000fe40000800000 */
[----:B------:R-:W-:Y:S01]  /*c650*/  LOP3.LUT R2, R7, R2, RZ, 0x3c, !PT ;  /* 0x0000000207027212 */ /* 0x000fe200078e3cff */
[----:B-1----:R-:W-:Y:S06]  /*c660*/  @!P0 BRA `(.L_x_318) ;  /* 0x0000000400288947 */ /* 0x002fec0003800000 */
.L_x_334:
[----:B------:R-:W-:Y:S01]  /*c670*/  IMAD R3, R0, 0x8, R3 ;  /* 0x0000000800037824 */ /* 0x000fe200078e0203 */
[----:B------:R-:W-:-:S07]  /*c680*/  SHF.L.U32 R0, R2, 0x1f, RZ ;  /* 0x0000001f02007819 */ /* 0x000fce00000006ff */
.L_x_319:
[----:B--2---:R2:W3:Y:S02]  /*c690*/  SYNCS.PHASECHK.TRANS64.TRYWAIT P0, [R3+URZ], R0 ;  /* 0x00000000030075a7 */ /* 0x0044e4000800017f */
[----:B---3--:R-:W-:Y:S05]  /*c6a0*/  @!P0 NANOSLEEP.SYNCS 0x989680 ;  /* 0x009896800000895d */ /* 0x008fea0003900000 */
[----:B------:R-:W3:Y:S02]  /*c6b0*/  @!P0 SYNCS.PHASECHK.TRANS64 P0, [R3+URZ], R0 ;  /* 0x00000000030085a7 */ /* 0x000ee4000800007f */
[----:B---3--:R-:W-:Y:S05]  /*c6c0*/  @!P0 BRA `(.L_x_319) ;  /* 0xfffffffc00f08947 */ /* 0x008fea000383ffff */
.L_x_309:
[----:B------:R-:W-:Y:S05]  /*c6d0*/  BSYNC B0 ;  /* 0x0000000000007941 */ /* 0x000fea0003800000 */
.L_x_308:
[----:B------:R-:W-:Y:S05]  /*c6e0*/  EXIT ;  /* 0x000000000000794d */ /* 0x000fea0003800000 */
.L_x_22:
[----:B----4-:R4:W0:Y:S02]  /*c6f0*/  SYNCS.PHASECHK.TRANS64.TRYWAIT P1, [R3+URZ], R0 ;  /* 0x00000000030075a7 */ /* 0x010824000802017f */
[----:B0-----:R-:W-:Y:S05]  /*c700*/  @!P1 NANOSLEEP.SYNCS 0x989680 ;  /* 0x009896800000995d */ /* 0x001fea0003900000 */
[----:B------:R-:W0:Y:S02]  /*c710*/  @!P1 SYNCS.PHASECHK.TRANS64 P1, [R3+URZ], R0 ;  /* 0x00000000030095a7 */ /* 0x000e24000802007f */
[----:B0-----:R-:W-:Y:S05]  /*c720*/  @!P1 BRA `(.L_x_22) ;  /* 0xfffffffc00f09947 */ /* 0x001fea000383ffff */
[----:B------:R-:W-:Y:S05]  /*c730*/  BRA `(.L_x_21) ;  /* 0xffffff4c00b47947 */ /* 0x000fea000383ffff */
.L_x_27:
[----:B-1----:R1:W3:Y:S02]  /*c740*/  SYNCS.PHASECHK.TRANS64.TRYWAIT P1, [R5+URZ], R4 ;  /* 0x00000004050075a7 */ /* 0x0022e4000802017f */
[----:B---3--:R-:W-:Y:S05]  /*c750*/  @!P1 NANOSLEEP.SYNCS 0x989680 ;  /* 0x009896800000995d */ /* 0x008fea0003900000 */
[----:B------:R-:W3:Y:S02]  /*c760*/  @!P1 SYNCS.PHASECHK.TRANS64 P1, [R5+URZ], R4 ;  /* 0x00000004050095a7 */ /* 0x000ee4000802007f */
[----:B---3--:R-:W-:Y:S05]  /*c770*/  @!P1 BRA `(.L_x_27) ;  /* 0xfffffffc00f09947 */ /* 0x008fea000383ffff */
[----:B------:R-:W-:Y:S05]  /*c780*/  BRA `(.L_x_26) ;  /* 0xffffff5000947947 */ /* 0x000fea000383ffff */
.L_x_296:
[----:B------:R-:W-:Y:S01]  /*c790*/  BSSY B1, `(.L_x_320) ;  /* 0x0000006000017945 */ /* 0x000fe20003800000 */
[----:B------:R-:W-:-:S07]  /*c7a0*/  IMAD.MOV.U32 R15, RZ, RZ, -0x1 ;  /* 0xffffffffff0f7424 */ /* 0x000fce00078e00ff */
[----:B------:R-:W-:Y:S05]  /*c7b0*/  WARPSYNC.COLLECTIVE R15, `(.L_x_321) ;  /* 0x000000000f0c7348 */ /* 0x000fea0003c00000 */
[----:B------:R-:W-:Y:S02]  /*c7c0*/  ELECT P6, UR62, PT ;  /* 0x00000000003e782f */ /* 0x000fe400038c0000 */
[----:B------:R-:W-:Y:S01]  /*c7d0*/  MOV R14, UR62 ;  /* 0x0000003e000e7c02 */ /* 0x000fe20008000f00 */
[----:B------:R-:W-:Y:S10]  /*c7e0*/  ENDCOLLECTIVE ;  /* 0x000000000000791b */ /* 0x000ff40003800000 */
.L_x_321:
[----:B------:R-:W-:Y:S05]  /*c7f0*/  BSYNC B1 ;  /* 0x0000000000017941 */ /* 0x000fea0003800000 */
.L_x_320:
[----:B------:R-:W-:Y:S05]  /*c800*/  BRA `(.L_x_322) ;  /* 0xffffffec00847947 */ /* 0x000fea000383ffff */
.L_x_299:
[----:B0-----:R0:W1:Y:S02]  /*c810*/  SYNCS.PHASECHK.TRANS64.TRYWAIT P0, [R14+URZ+0x48], R7 ;  /* 0x000048070e0075a7 */ /* 0x001064000800017f */
[----:B-1----:R-:W-:Y:S05]  /*c820*/  @!P0 NANOSLEEP.SYNCS 0x989680 ;  /* 0x009896800000895d */ /* 0x002fea0003900000 */
[----:B------:R-:W1:Y:S02]  /*c830*/  @!P0 SYNCS.PHASECHK.TRANS64 P0, [R14+URZ+0x48], R7 ;  /* 0x000048070e0085a7 */ /* 0x000e64000800007f */
[----:B-1----:R-:W-:Y:S05]  /*c840*/  @!P0 BRA `(.L_x_299) ;  /* 0xfffffffc00f08947 */ /* 0x002fea000383ffff */
[----:B------:R-:W-:Y:S05]  /*c850*/  BRA `(.L_x_323) ;  /* 0xffffffec00c07947 */ /* 0x000fea000383ffff */
.L_x_307:
[----:B------:R-:W-:Y:S01]  /*c860*/  BSSY B0, `(.L_x_324) ;  /* 0x0000006000007945 */ /* 0x000fe20003800000 */
[----:B------:R-:W-:-:S07]  /*c870*/  IMAD.MOV.U32 R15, RZ, RZ, -0x1 ;  /* 0xffffffffff0f7424 */ /* 0x000fce00078e00ff */
[----:B------:R-:W-:Y:S05]  /*c880*/  WARPSYNC.COLLECTIVE R15, `(.L_x_325) ;  /* 0x000000000f0c7348 */ /* 0x000fea0003c00000 */
[----:B------:R-:W-:Y:S02]  /*c890*/  ELECT P6, UR62, PT ;  /* 0x00000000003e782f */ /* 0x000fe400038c0000 */
[----:B------:R-:W-:Y:S01]  /*c8a0*/  MOV R14, UR62 ;  /* 0x0000003e000e7c02 */ /* 0x000fe20008000f00 */
[----:B------:R-:W-:Y:S10]  /*c8b0*/  ENDCOLLECTIVE ;  /* 0x000000000000791b */ /* 0x000ff40003800000 */
.L_x_325:
[----:B------:R-:W-:Y:S05]  /*c8c0*/  BSYNC B0 ;  /* 0x0000000000007941 */ /* 0x000fea0003800000 */
.L_x_324:
[----:B------:R-:W-:Y:S05]  /*c8d0*/  BRA `(.L_x_326) ;  /* 0xfffffff8001c7947 */ /* 0x000fea000383ffff */
.L_x_311:
[----:B0-----:R0:W1:Y:S02]  /*c8e0*/  SYNCS.PHASECHK.TRANS64.TRYWAIT P0, [R7+URZ], R2 ;  /* 0x00000002070075a7 */ /* 0x001064000800017f */
[----:B-1----:R-:W-:Y:S05]  /*c8f0*/  @!P0 NANOSLEEP.SYNCS 0x989680 ;  /* 0x009896800000895d */ /* 0x002fea0003900000 */
[----:B------:R-:W1:Y:S02]  /*c900*/  @!P0 SYNCS.PHASECHK.TRANS64 P0, [R7+URZ], R2 ;  /* 0x00000002070085a7 */ /* 0x000e64000800007f */
[----:B-1----:R-:W-:Y:S05]  /*c910*/  @!P0 BRA `(.L_x_311) ;  /* 0xfffffffc00f08947 */ /* 0x002fea000383ffff */
[----:B------:R-:W-:Y:S05]  /*c920*/  BRA `(.L_x_327) ;  /* 0xfffffff8005c7947 */ /* 0x000fea000383ffff */
.L_x_312:
[----:B0-----:R0:W1:Y:S02]  /*c930*/  SYNCS.PHASECHK.TRANS64.TRYWAIT P0, [R9+URZ], R4 ;  /* 0x00000004090075a7 */ /* 0x001064000800017f */
[----:B-1----:R-:W-:Y:S05]  /*c940*/  @!P0 NANOSLEEP.SYNCS 0x989680 ;  /* 0x009896800000895d */ /* 0x002fea0003900000 */
[----:B------:R-:W1:Y:S02]  /*c950*/  @!P0 SYNCS.PHASECHK.TRANS64 P0, [R9+URZ], R4 ;  /* 0x00000004090085a7 */ /* 0x000e64000800007f */
[----:B-1----:R-:W-:Y:S05]  /*c960*/  @!P0 BRA `(.L_x_312) ;  /* 0xfffffffc00f08947 */ /* 0x002fea000383ffff */
[----:B------:R-:W-:Y:S05]  /*c970*/  BRA `(.L_x_328) ;  /* 0xfffffff8006c7947 */ /* 0x000fea000383ffff */
.L_x_313:
[----:B0-----:R0:W1:Y:S02]  /*c980*/  SYNCS.PHASECHK.TRANS64.TRYWAIT P0, [R6+URZ], R5 ;  /* 0x00000005060075a7 */ /* 0x001064000800017f */
[----:B-1----:R-:W-:Y:S05]  /*c990*/  @!P0 NANOSLEEP.SYNCS 0x989680 ;  /* 0x009896800000895d */ /* 0x002fea0003900000 */
[----:B------:R-:W1:Y:S02]  /*c9a0*/  @!P0 SYNCS.PHASECHK.TRANS64 P0, [R6+URZ], R5 ;  /* 0x00000005060085a7 */ /* 0x000e64000800007f */
[----:B-1----:R-:W-:Y:S05]  /*c9b0*/  @!P0 BRA `(.L_x_313) ;  /* 0xfffffffc00f08947 */ /* 0x002fea000383ffff */
[----:B------:R-:W-:Y:S05]  /*c9c0*/  BRA `(.L_x_329) ;  /* 0xfffffff8007c7947 */ /* 0x000fea000383ffff */
.L_x_314:
[----:B0-----:R0:W1:Y:S02]  /*c9d0*/  SYNCS.PHASECHK.TRANS64.TRYWAIT P0, [R9+URZ], R4 ;  /* 0x00000004090075a7 */ /* 0x001064000800017f */
[----:B-1----:R-:W-:Y:S05]  /*c9e0*/  @!P0 NANOSLEEP.SYNCS 0x989680 ;  /* 0x009896800000895d */ /* 0x002fea0003900000 */
[----:B------:R-:W1:Y:S02]  /*c9f0*/  @!P0 SYNCS.PHASECHK.TRANS64 P0, [R9+URZ], R4 ;  /* 0x00000004090085a7 */ /* 0x000e64000800007f */
[----:B-1----:R-:W-:Y:S05]  /*ca00*/  @!P0 BRA `(.L_x_314) ;  /* 0xfffffffc00f08947 */ /* 0x002fea000383ffff */
[----:B------:R-:W-:Y:S05]  /*ca10*/  BRA `(.L_x_330) ;  /* 0xfffffff8008c7947 */ /* 0x000fea000383ffff */
.L_x_315:
[----:B0-----:R0:W1:Y:S02]  /*ca20*/  SYNCS.PHASECHK.TRANS64.TRYWAIT P0, [R6+URZ], R5 ;  /* 0x00000005060075a7 */ /* 0x001064000800017f */
[----:B-1----:R-:W-:Y:S05]  /*ca30*/  @!P0 NANOSLEEP.SYNCS 0x989680 ;  /* 0x009896800000895d */ /* 0x002fea0003900000 */
[----:B------:R-:W1:Y:S02]  /*ca40*/  @!P0 SYNCS.PHASECHK.TRANS64 P0, [R6+URZ], R5 ;  /* 0x00000005060085a7 */ /* 0x000e64000800007f */
[----:B-1----:R-:W-:Y:S05]  /*ca50*/  @!P0 BRA `(.L_x_315) ;  /* 0xfffffffc00f08947 */ /* 0x002fea000383ffff */
[----:B------:R-:W-:Y:S05]  /*ca60*/  BRA `(.L_x_331) ;  /* 0xfffffff8009c7947 */ /* 0x000fea000383ffff */
.L_x_316:
[----:B0-----:R0:W1:Y:S02]  /*ca70*/  SYNCS.PHASECHK.TRANS64.TRYWAIT P0, [R9+URZ], R4 ;  /* 0x00000004090075a7 */ /* 0x001064000800017f */
[----:B-1----:R-:W-:Y:S05]  /*ca80*/  @!P0 NANOSLEEP.SYNCS 0x989680 ;  /* 0x009896800000895d */ /* 0x002fea0003900000 */
[----:B------:R-:W1:Y:S02]  /*ca90*/  @!P0 SYNCS.PHASECHK.TRANS64 P0, [R9+URZ], R4 ;  /* 0x00000004090085a7 */ /* 0x000e64000800007f */
[----:B-1----:R-:W-:Y:S05]  /*caa0*/  @!P0 BRA `(.L_x_316) ;  /* 0xfffffffc00f08947 */ /* 0x002fea000383ffff */
[----:B------:R-:W-:Y:S05]  /*cab0*/  BRA `(.L_x_332) ;  /* 0xfffffff800ac7947 */ /* 0x000fea000383ffff */
.L_x_317:
[----:B0-----:R0:W1:Y:S02]  /*cac0*/  SYNCS.PHASECHK.TRANS64.TRYWAIT P0, [R6+URZ], R5 ;  /* 0x00000005060075a7 */ /* 0x001064000800017f */
[----:B-1----:R-:W-:Y:S05]  /*cad0*/  @!P0 NANOSLEEP.SYNCS 0x989680 ;  /* 0x009896800000895d */ /* 0x002fea0003900000 */
[----:B------:R-:W1:Y:S02]  /*cae0*/  @!P0 SYNCS.PHASECHK.TRANS64 P0, [R6+URZ], R5 ;  /* 0x00000005060085a7 */ /* 0x000e64000800007f */
[----:B-1----:R-:W-:Y:S05]  /*caf0*/  @!P0 BRA `(.L_x_317) ;  /* 0xfffffffc00f08947 */ /* 0x002fea000383ffff */
[----:B------:R-:W-:Y:S05]  /*cb00*/  BRA `(.L_x_333) ;  /* 0xfffffff800bc7947 */ /* 0x000fea000383ffff */
.L_x_318:
[----:B-1----:R1:W2:Y:S02]  /*cb10*/  SYNCS.PHASECHK.TRANS64.TRYWAIT P0, [R9+URZ], R4 ;  /* 0x00000004090075a7 */ /* 0x0022a4000800017f */
[----:B--2---:R-:W-:Y:S05]  /*cb20*/  @!P0 NANOSLEEP.SYNCS 0x989680 ;  /* 0x009896800000895d */ /* 0x004fea0003900000 */
[----:B------:R-:W2:Y:S02]  /*cb30*/  @!P0 SYNCS.PHASECHK.TRANS64 P0, [R9+URZ], R4 ;  /* 0x00000004090085a7 */ /* 0x000ea4000800007f */
[----:B--2---:R-:W-:Y:S05]  /*cb40*/  @!P0 BRA `(.L_x_318) ;  /* 0xfffffffc00f08947 */ /* 0x004fea000383ffff */
[----:B------:R-:W-:Y:S05]  /*cb50*/  BRA `(.L_x_334) ;  /* 0xfffffff800c47947 */ /* 0x000fea000383ffff */
.L_x_335:
[----:B------:R-:W-:-:S00]  /*cb60*/  BRA `(.L_x_335) ;  /* 0xfffffffc00fc7947 */ /* 0x000fc0000383ffff */
[----:B------:R-:W-:-:S00]  /*cb70*/  NOP ;  /* 0x0000000000007918 */ /* 0x000fc00000000000 */
        /* <DEDUP_REMOVED lines=8> */
.L_x_336:


//--------------------- .nv.global.init           --------------------------
	.section	.nv.global.init,"aw",@progbits
.nv.global.init:
	.type		$str$22,@object
	.size		$str$22,($str$23 - $str$22)
$str$22:
        /*0000*/ 	.byte	0x6b, 0x5f, 0x74, 0x69, 0x6c, 0x65, 0x5f, 0x63, 0x6f, 0x75, 0x6e, 0x74, 0x20, 0x3e, 0x3d, 0x20
        /*0010*/ 	.byte	0x31, 0x00
	.type		$str$23,@object
	.size		$str$23,(__unnamed_1 - $str$23)
$str$23:
        /*0012*/ 	.byte	0x2f, 0x74, 0x6d, 0x70, 0x2f, 0x63, 0x75, 0x74, 0x6c, 0x61, 0x73, 0x73, 0x5f, 0x73, 0x77, 0x65
        /*0022*/ 	.byte	0x65, 0x70, 0x5f, 0x73, 0x72, 0x63, 0x2f, 0x69, 0x6e, 0x63, 0x6c, 0x75, 0x64, 0x65, 0x2f, 0x63
        /*0032*/ 	.byte	0x75, 0x74, 0x6c, 0x61, 0x73, 0x73, 0x2f, 0x67, 0x65, 0x6d, 0x6d, 0x2f, 0x63, 0x6f, 0x6c, 0x6c
        /*0042*/ 	.byte	0x65, 0x63, 0x74, 0x69, 0x76, 0x65, 0x2f, 0x73, 0x6d, 0x39, 0x30, 0x5f, 0x6d, 0x6d, 0x61, 0x5f
        /*0052*/ 	.byte	0x74, 0x6d, 0x61, 0x5f, 0x67, 0x6d, 0x6d, 0x61, 0x5f, 0x73, 0x73, 0x5f, 0x77, 0x61, 0x72, 0x70
        /*0062*/ 	.byte	0x73, 0x70, 0x65, 0x63, 0x69, 0x61, 0x6c, 0x69, 0x7a, 0x65, 0x64, 0x2e, 0x68, 0x70, 0x70, 0x00
	.type		__unnamed_1,@object
	.size		__unnamed_1,(.L_0 - __unnamed_1)
__unnamed_1:
        /*0072*/ 	.byte	0x76, 0x6f, 0x69, 0x64, 0x20, 0x63, 0x75, 0x74, 0x6c, 0x61, 0x73, 0x73, 0x3a, 0x3a, 0x67, 0x65
        /* <DEDUP_REMOVED lines=181> */
        /*0bd2*/ 	.byte	0x3a, 0x69, 0x64, 0x65, 0x6e, 0x74, 0x69, 0x74, 0x79, 0x5d, 0x00
.L_0:


//--------------------- .nv.shared._ZN7cutlass13device_kernelINS_4gemm6kernel13GemmUniversalIN4cute5tupleIJiiiiEEENS1_10collective13CollectiveMmaINS1_34MainloopSm90TmaGmmaWarpSpecializedILi9ENS5_IJNS4_1CILi4EEESB_NSA_ILi1EEEEEENS1_35KernelTmaWarpSpecializedCooperativeEEENS5_IJNSA_ILi256EEENSA_ILi128EEENSA_ILi32EEEEEENS_10bfloat16_tENS5_IJlSC_lEEESK_SL_NS4_8TiledMMAINS4_8MMA_AtomIJNS4_4SM904GMMA28MMA_64x128x16_F32BF16BF16_SSILNSP_5MajorE0ELSR_0ELNSP_7ScaleInE1ELSS_1EEEEEENS4_6LayoutINS5_IJNSA_ILi2EEESC_SC_EEENS5_IJSC_NSA_ILi0EEESY_EEEEENS5_IJNS4_10UnderscoreES11_S11_EEEEENS4_23SM90_TMA_LOAD_MULTICASTENS4_14ComposedLayoutINS4_7SwizzleILi2ELi4ELi3EEENS4_18smem_ptr_flag_bitsILi16EEENSV_INS5_IJNSA_ILi8EEESI_EEENS5_IJSI_SC_EEEEEEEvNS4_8identityES14_S1E_vS1F_EENS_8epilogue10collective6detail29Sm90TmaWarpSpecializedAdapterINS1I_15DefaultEpilogueISK_SL_SL_NS1H_6thread17LinearCombinationISK_Li1EffLNS1M_9ScaleType4KindE0ELNS_15FloatRoundStyleE2ESK_EENS1_15EpilogueDefaultEEEEEvvEEEEvNT_6ParamsE --------------------------
	.section	.nv.shared._ZN7cutlass13device_kernelINS_4gemm6kernel13GemmUniversalIN4cute5tupleIJiiiiEEENS1_10collective13CollectiveMmaINS1_34MainloopSm90TmaGmmaWarpSpecializedILi9ENS5_IJNS4_1CILi4EEESB_NSA_ILi1EEEEEENS1_35KernelTmaWarpSpecializedCooperativeEEENS5_IJNSA_ILi256EEENSA_ILi128EEENSA_ILi32EEEEEENS_10bfloat16_tENS5_IJlSC_lEEESK_SL_NS4_8TiledMMAINS4_8MMA_AtomIJNS4_4SM904GMMA28MMA_64x128x16_F32BF16BF16_SSILNSP_5MajorE0ELSR_0ELNSP_7ScaleInE1ELSS_1EEEEEENS4_6LayoutINS5_IJNSA_ILi2EEESC_SC_EEENS5_IJSC_NSA_ILi0EEESY_EEEEENS5_IJNS4_10UnderscoreES11_S11_EEEEENS4_23SM90_TMA_LOAD_MULTICASTENS4_14ComposedLayoutINS4_7SwizzleILi2ELi4ELi3EEENS4_18smem_ptr_flag_bitsILi16EEENSV_INS5_IJNSA_ILi8EEESI_EEENS5_IJSI_SC_EEEEEEEvNS4_8identityES14_S1E_vS1F_EENS_8epilogue10collective6detail29Sm90TmaWarpSpecializedAdapterINS1I_15DefaultEpilogueISK_SL_SL_NS1H_6thread17LinearCombinationISK_Li1EffLNS1M_9ScaleType4KindE0ELNS_15FloatRoundStyleE2ESK_EENS1_15EpilogueDefaultEEEEEvvEEEEvNT_6ParamsE,"aw",@nobits
	.sectionflags	@""
	.align	16
	.zero		1024


//--------------------- .nv.shared.reserved.0     --------------------------
	.section	.nv.shared.reserved.0,"aw",@nobits
	.weak		__nv_reservedSMEM_offset_0_alias
	.size		__nv_reservedSMEM_offset_0_alias, 0, 0
	.other		__nv_reservedSMEM_offset_0_alias,@"STO_CUDA_RESERVED_SHARED STV_DEFAULT"
__nv_reservedSMEM_offset_0_alias:
	.zero		0


//--------------------- .nv.global                --------------------------
	.section	.nv.global,"aw",@nobits
.nv.global:
	.type		_ZN40_INTERNAL_133e3e2c_4_k_cu_64c948b5_249144cute1_E,@object
	.size		_ZN40_INTERNAL_133e3e2c_4_k_cu_64c948b5_249144cute1_E,(_ZN40_INTERNAL_133e3e2c_4_k_cu_64c948b5_249144cuda3std3__45__cpo6cbeginE - _ZN40_INTERNAL_133e3e2c_4_k_cu_64c948b5_249144cute1_E)
_ZN40_INTERNAL_133e3e2c_4_k_cu_64c948b5_249144cute1_E:
	.zero		1
	.type		_ZN40_INTERNAL_133e3e2c_4_k_cu_64c948b5_249144cuda3std3__45__cpo6cbeginE,@object
	.size		_ZN40_INTERNAL_133e3e2c_4_k_cu_64c948b5_249144cuda3std3__45__cpo6cbeginE,(_ZN40_INTERNAL_133e3e2c_4_k_cu_64c948b5_249144cuda3std3__48in_placeE - _ZN40_INTERNAL_133e3e2c_4_k_cu_64c948b5_249144cuda3std3__45__cpo6cbeginE)
_ZN40_INTERNAL_133e3e2c_4_k_cu_64c948b5_249144cuda3std3__45__cpo6cbeginE:
	.zero		1
	.type		_ZN40_INTERNAL_133e3e2c_4_k_cu_64c948b5_249144cuda3std3__48in_placeE,@object
	.size		_ZN40_INTERNAL_133e3e2c_4_k_cu_64c948b5_249144cuda3std3__48in_placeE,(_ZN40_INTERNAL_133e3e2c_4_k_cu_64c948b5_249144cuda3std6ranges3__45__cpo9iter_moveE - _ZN40_INTERNAL_133e3e2c_4_k_cu_64c948b5_249144cuda3std3__48in_placeE)
_ZN40_INTERNAL_133e3e2c_4_k_cu_64c948b5_249144cuda3std3__48in_placeE:
	.zero		1
	.type		_ZN40_INTERNAL_133e3e2c_4_k_cu_64c948b5_249144cuda3std6ranges3__45__cpo9iter_moveE,@object
	.size		_ZN40_INTERNAL_133e3e2c_4_k_cu_64c948b5_249144cuda3std6ranges3__45__cpo9iter_moveE,(_ZN40_INTERNAL_133e3e2c_4_k_cu_64c948b5_249144cuda3std3__45__cpo5beginE - _ZN40_INTERNAL_133e3e2c_4_k_cu_64c948b5_249144cuda3std6ranges3__45__cpo9iter_moveE)
_ZN40_INTERNAL_133e3e2c_4_k_cu_64c948b5_249144cuda3std6ranges3__45__cpo9iter_moveE:
	.zero		1
	.type		_ZN40_INTERNAL_133e3e2c_4_k_cu_64c948b5_249144cuda3std3__45__cpo5beginE,@object
	.size		_ZN40_INTERNAL_133e3e2c_4_k_cu_64c948b5_249144cuda3std3__45__cpo5beginE,(_ZN40_INTERNAL_133e3e2c_4_k_cu_64c948b5_249144cuda3std3__442_GLOBAL__N__133e3e2c_4_k_cu_64c948b5_249146ignoreE - _ZN40_INTERNAL_133e3e2c_4_k_cu_64c948b5_249144cuda3std3__45__cpo5beginE)
_ZN40_INTERNAL_133e3e2c_4_k_cu_64c948b5_249144cuda3std3__45__cpo5beginE:
	.zero		1
	.type		_ZN40_INTERNAL_133e3e2c_4_k_cu_64c948b5_249144cuda3std3__442_GLOBAL__N__133e3e2c_4_k_cu_64c948b5_249146ignoreE,@object
	.size		_ZN40_INTERNAL_133e3e2c_4_k_cu_64c948b5_249144cuda3std3__442_GLOBAL__N__133e3e2c_4_k_cu_64c948b5_249146ignoreE,(_ZN40_INTERNAL_133e3e2c_4_k_cu_64c948b5_249144cute7productE - _ZN40_INTERNAL_133e3e2c_4_k_cu_64c948b5_249144cuda3std3__442_GLOBAL__N__133e3e2c_4_k_cu_64c948b5_249146ignoreE)
_ZN40_INTERNAL_133e3e2c_4_k_cu_64c948b5_249144cuda3std3__442_GLOBAL__N__133e3e2c_4_k_cu_64c948b5_249146ignoreE:
	.zero		1
	.type		_ZN40_INTERNAL_133e3e2c_4_k_cu_64c948b5_249144cute7productE,@object
	.size		_ZN40_INTERNAL_133e3e2c_4_k_cu_64c948b5_249144cute7productE,(_ZN40_INTERNAL_133e3e2c_4_k_cu_64c948b5_249144cuda3std3__45__cpo3endE - _ZN40_INTERNAL_133e3e2c_4_k_cu_64c948b5_249144cute7productE)
_ZN40_INTERNAL_133e3e2c_4_k_cu_64c948b5_249144cute7productE:
	.zero		1
	.type		_ZN40_INTERNAL_133e3e2c_4_k_cu_64c948b5_249144cuda3std3__45__cpo3endE,@object
	.size		_ZN40_INTERNAL_133e3e2c_4_k_cu_64c948b5_249144cuda3std3__45__cpo3endE,(_ZN40_INTERNAL_133e3e2c_4_k_cu_64c948b5_249144cuda3std3__419piecewise_constructE - _ZN40_INTERNAL_133e3e2c_4_k_cu_64c948b5_249144cuda3std3__45__cpo3endE)
_ZN40_INTERNAL_133e3e2c_4_k_cu_64c948b5_249144cuda3std3__45__cpo3endE:
	.zero		1
	.type		_ZN40_INTERNAL_133e3e2c_4_k_cu_64c948b5_249144cuda3std3__419piecewise_constructE,@object
	.size		_ZN40_INTERNAL_133e3e2c_4_k_cu_64c948b5_249144cuda3std3__419piecewise_constructE,(_ZN40_INTERNAL_133e3e2c_4_k_cu_64c948b5_249144cuda3std3__45__cpo4cendE - _ZN40_INTERNAL_133e3e2c_4_k_cu_64c948b5_249144cuda3std3__419piecewise_constructE)
_ZN40_INTERNAL_133e3e2c_4_k_cu_64c948b5_249144cuda3std3__419piecewise_constructE:
	.zero		1
	.type		_ZN40_INTERNAL_133e3e2c_4_k_cu_64c948b5_249144cuda3std3__45__cpo4cendE,@object
	.size		_ZN40_INTERNAL_133e3e2c_4_k_cu_64c948b5_249144cuda3std3__45__cpo4cendE,(_ZN40_INTERNAL_133e3e2c_4_k_cu_64c948b5_249144cuda3std6ranges3__45__cpo4swapE - _ZN40_INTERNAL_133e3e2c_4_k_cu_64c948b5_249144cuda3std3__45__cpo4cendE)
_ZN40_INTERNAL_133e3e2c_4_k_cu_64c948b5_249144cuda3std3__45__cpo4cendE:
	.zero		1
	.type		_ZN40_INTERNAL_133e3e2c_4_k_cu_64c948b5_249144cuda3std6ranges3__45__cpo4swapE,@object
	.size		_ZN40_INTERNAL_133e3e2c_4_k_cu_64c948b5_249144cuda3std6ranges3__45__cpo4swapE,(.L_8 - _ZN40_INTERNAL_133e3e2c_4_k_cu_64c948b5_249144cuda3std6ranges3__45__cpo4swapE)
_ZN40_INTERNAL_133e3e2c_4_k_cu_64c948b5_249144cuda3std6ranges3__45__cpo4swapE:
	.zero		1
.L_8:


//--------------------- .nv.constant0._ZN7cutlass13device_kernelINS_4gemm6kernel13GemmUniversalIN4cute5tupleIJiiiiEEENS1_10collective13CollectiveMmaINS1_34MainloopSm90TmaGmmaWarpSpecializedILi9ENS5_IJNS4_1CILi4EEESB_NSA_ILi1EEEEEENS1_35KernelTmaWarpSpecializedCooperativeEEENS5_IJNSA_ILi256EEENSA_ILi128EEENSA_ILi32EEEEEENS_10bfloat16_tENS5_IJlSC_lEEESK_SL_NS4_8TiledMMAINS4_8MMA_AtomIJNS4_4SM904GMMA28MMA_64x128x16_F32BF16BF16_SSILNSP_5MajorE0ELSR_0ELNSP_7ScaleInE1ELSS_1EEEEEENS4_6LayoutINS5_IJNSA_ILi2EEESC_SC_EEENS5_IJSC_NSA_ILi0EEESY_EEEEENS5_IJNS4_10UnderscoreES11_S11_EEEEENS4_23SM90_TMA_LOAD_MULTICASTENS4_14ComposedLayoutINS4_7SwizzleILi2ELi4ELi3EEENS4_18smem_ptr_flag_bitsILi16EEENSV_INS5_IJNSA_ILi8EEESI_EEENS5_IJSI_SC_EEEEEEEvNS4_8identityES14_S1E_vS1F_EENS_8epilogue10collective6detail29Sm90TmaWarpSpecializedAdapterINS1I_15DefaultEpilogueISK_SL_SL_NS1H_6thread17LinearCombinationISK_Li1EffLNS1M_9ScaleType4KindE0ELNS_15FloatRoundStyleE2ESK_EENS1_15EpilogueDefaultEEEEEvvEEEEvNT_6ParamsE --------------------------
	.section	.nv.constant0._ZN7cutlass13device_kernelINS_4gemm6kernel13GemmUniversalIN4cute5tupleIJiiiiEEENS1_10collective13CollectiveMmaINS1_34MainloopSm90TmaGmmaWarpSpecializedILi9ENS5_IJNS4_1CILi4EEESB_NSA_ILi1EEEEEENS1_35KernelTmaWarpSpecializedCooperativeEEENS5_IJNSA_ILi256EEENSA_ILi128EEENSA_ILi32EEEEEENS_10bfloat16_tENS5_IJlSC_lEEESK_SL_NS4_8TiledMMAINS4_8MMA_AtomIJNS4_4SM904GMMA28MMA_64x128x16_F32BF16BF16_SSILNSP_5MajorE0ELSR_0ELNSP_7ScaleInE1ELSS_1EEEEEENS4_6LayoutINS5_IJNSA_ILi2EEESC_SC_EEENS5_IJSC_NSA_ILi0EEESY_EEEEENS5_IJNS4_10UnderscoreES11_S11_EEEEENS4_23SM90_TMA_LOAD_MULTICASTENS4_14ComposedLayoutINS4_7SwizzleILi2ELi4ELi3EEENS4_18smem_ptr_flag_bitsILi16EEENSV_INS5_IJNSA_ILi8EEESI_EEENS5_IJSI_SC_EEEEEEEvNS4_8identityES14_S1E_vS1F_EENS_8epilogue10collective6detail29Sm90TmaWarpSpecializedAdapterINS1I_15DefaultEpilogueISK_SL_SL_NS1H_6thread17LinearCombinationISK_Li1EffLNS1M_9ScaleType4KindE0ELNS_15FloatRoundStyleE2ESK_EENS1_15EpilogueDefaultEEEEEvvEEEEvNT_6ParamsE,"a",@progbits
	.sectionflags	@""
	.align	4
.nv.constant0._ZN7cutlass13device_kernelINS_4gemm6kernel13GemmUniversalIN4cute5tupleIJiiiiEEENS1_10collective13CollectiveMmaINS1_34MainloopSm90TmaGmmaWarpSpecializedILi9ENS5_IJNS4_1CILi4EEESB_NSA_ILi1EEEEEENS1_35KernelTmaWarpSpecializedCooperativeEEENS5_IJNSA_ILi256EEENSA_ILi128EEENSA_ILi32EEEEEENS_10bfloat16_tENS5_IJlSC_lEEESK_SL_NS4_8TiledMMAINS4_8MMA_AtomIJNS4_4SM904GMMA28MMA_64x128x16_F32BF16BF16_SSILNSP_5MajorE0ELSR_0ELNSP_7ScaleInE1ELSS_1EEEEEENS4_6LayoutINS5_IJNSA_ILi2EEESC_SC_EEENS5_IJSC_NSA_ILi0EEESY_EEEEENS5_IJNS4_10UnderscoreES11_S11_EEEEENS4_23SM90_TMA_LOAD_MULTICASTENS4_14ComposedLayoutINS4_7SwizzleILi2ELi4ELi3EEENS4_18smem_ptr_flag_bitsILi16EEENSV_INS5_IJNSA_ILi8EEESI_EEENS5_IJSI_SC_EEEEEEEvNS4_8identityES14_S1E_vS1F_EENS_8epilogue10collective6detail29Sm90TmaWarpSpecializedAdapterINS1I_15DefaultEpilogueISK_SL_SL_NS1H_6thread17LinearCombinationISK_Li1EffLNS1M_9ScaleType4KindE0ELNS_15FloatRoundStyleE2ESK_EENS1_15EpilogueDefaultEEEEEvvEEEEvNT_6ParamsE:
	.zero		1664


//--------------------- SYMBOLS --------------------------

	.type		.nv.reservedSmem.offset0,@object
	.size		.nv.reservedSmem.offset0,0x4
	.type		__assertfail,@function
